//
// Generated by NVIDIA NVVM Compiler
//
// Compiler Build ID: CL-36424714
// Cuda compilation tools, release 13.0, V13.0.88
// Based on NVVM 20.0.0
//

.version 9.0
.target sm_100
.address_size 64

	// .globl	_Z29sigmoid_pairwise_loss_auc_gpuiPfPKiPKfS1_ii

.visible .entry _Z29sigmoid_pairwise_loss_auc_gpuiPfPKiPKfS1_ii(
	.param .u32 _Z29sigmoid_pairwise_loss_auc_gpuiPfPKiPKfS1_ii_param_0,
	.param .u64 .ptr .align 1 _Z29sigmoid_pairwise_loss_auc_gpuiPfPKiPKfS1_ii_param_1,
	.param .u64 .ptr .align 1 _Z29sigmoid_pairwise_loss_auc_gpuiPfPKiPKfS1_ii_param_2,
	.param .u64 .ptr .align 1 _Z29sigmoid_pairwise_loss_auc_gpuiPfPKiPKfS1_ii_param_3,
	.param .u64 .ptr .align 1 _Z29sigmoid_pairwise_loss_auc_gpuiPfPKiPKfS1_ii_param_4,
	.param .u32 _Z29sigmoid_pairwise_loss_auc_gpuiPfPKiPKfS1_ii_param_5,
	.param .u32 _Z29sigmoid_pairwise_loss_auc_gpuiPfPKiPKfS1_ii_param_6
)
{
	.reg .pred 	%p<10>;
	.reg .b32 	%r<51>;
	.reg .b32 	%f<42>;
	.reg .b64 	%rd<22>;
	.reg .b64 	%fd<62>;

	ld.param.u32 	%r18, [_Z29sigmoid_pairwise_loss_auc_gpuiPfPKiPKfS1_ii_param_0];
	ld.param.u64 	%rd10, [_Z29sigmoid_pairwise_loss_auc_gpuiPfPKiPKfS1_ii_param_1];
	ld.param.u64 	%rd11, [_Z29sigmoid_pairwise_loss_auc_gpuiPfPKiPKfS1_ii_param_2];
	ld.param.u64 	%rd12, [_Z29sigmoid_pairwise_loss_auc_gpuiPfPKiPKfS1_ii_param_3];
	ld.param.u64 	%rd13, [_Z29sigmoid_pairwise_loss_auc_gpuiPfPKiPKfS1_ii_param_4];
	ld.param.u32 	%r16, [_Z29sigmoid_pairwise_loss_auc_gpuiPfPKiPKfS1_ii_param_5];
	ld.param.u32 	%r17, [_Z29sigmoid_pairwise_loss_auc_gpuiPfPKiPKfS1_ii_param_6];
	cvta.to.global.u64 	%rd21, %rd13;
	cvta.to.global.u64 	%rd20, %rd12;
	cvta.to.global.u64 	%rd19, %rd11;
	mov.u32 	%r19, %tid.x;
	mov.u32 	%r20, %ctaid.x;
	mov.u32 	%r21, %ntid.x;
	mad.lo.s32 	%r1, %r20, %r21, %r19;
	setp.ge.s32 	%p1, %r1, %r18;
	@%p1 bra 	$L__BB0_11;
	mul.wide.u32 	%rd14, %r1, 4;
	add.s64 	%rd15, %rd19, %rd14;
	ld.global.u32 	%r2, [%rd15];
	add.s64 	%rd16, %rd20, %rd14;
	ld.global.f32 	%f1, [%rd16];
	add.s64 	%rd17, %rd21, %rd14;
	ld.global.u32 	%r22, [%rd17];
	cvt.rn.f32.s32 	%f2, %r22;
	mul.lo.s32 	%r23, %r17, %r16;
	cvt.rn.f32.s32 	%f3, %r23;
	mov.b32 	%r24, 1127219200;
	mov.b32 	%r25, -2147483648;
	mov.b64 	%fd1, {%r25, %r24};
	neg.s32 	%r46, %r1;
	mov.f32 	%f41, 0f00000000;
$L__BB0_2:
	ld.global.u32 	%r27, [%rd19];
	sub.s32 	%r28, %r2, %r27;
	cvt.rn.f64.s32 	%fd12, %r28;
	fma.rn.f64 	%fd13, %fd12, 0d3FE0000000000000, 0d3FE0000000000000;
	cvt.rn.f32.f64 	%f5, %fd13;
	ld.global.f32 	%f9, [%rd20];
	div.rn.f32 	%f10, %f9, %f1;
	cvt.f64.f32 	%fd14, %f10;
	add.f64 	%fd15, %fd14, 0d3FF0000000000000;
	rcp.rn.f64 	%fd16, %fd15;
	cvt.rn.f32.f64 	%f11, %fd16;
	ld.global.u32 	%r29, [%rd21];
	cvt.rn.f32.s32 	%f12, %r29;
	cvt.rn.f32.s32 	%f13, %r28;
	sub.f32 	%f14, %f12, %f2;
	mul.f32 	%f15, %f14, %f13;
	div.rn.f32 	%f16, %f15, %f3;
	abs.f32 	%f17, %f16;
	cvt.f64.f32 	%fd2, %f17;
	add.f32 	%f18, %f11, 0f1E3CE508;
	setp.lt.f32 	%p2, %f18, 0f00800000;
	mul.f32 	%f19, %f18, 0f4B000000;
	selp.f32 	%f20, %f19, %f18, %p2;
	selp.f32 	%f21, 0fC1B80000, 0f00000000, %p2;
	mov.b32 	%r30, %f20;
	add.s32 	%r31, %r30, -1059760811;
	and.b32  	%r32, %r31, -8388608;
	sub.s32 	%r33, %r30, %r32;
	mov.b32 	%f22, %r33;
	cvt.rn.f32.s32 	%f23, %r32;
	fma.rn.f32 	%f24, %f23, 0f34000000, %f21;
	add.f32 	%f25, %f22, 0fBF800000;
	fma.rn.f32 	%f26, %f25, 0fBE055027, 0f3E1039F6;
	fma.rn.f32 	%f27, %f26, %f25, 0fBDF8CDCC;
	fma.rn.f32 	%f28, %f27, %f25, 0f3E0F2955;
	fma.rn.f32 	%f29, %f28, %f25, 0fBE2AD8B9;
	fma.rn.f32 	%f30, %f29, %f25, 0f3E4CED0B;
	fma.rn.f32 	%f31, %f30, %f25, 0fBE7FFF22;
	fma.rn.f32 	%f32, %f31, %f25, 0f3EAAAA78;
	fma.rn.f32 	%f33, %f32, %f25, 0fBF000000;
	mul.f32 	%f34, %f25, %f33;
	fma.rn.f32 	%f35, %f34, %f25, %f25;
	fma.rn.f32 	%f36, %f24, 0f3F317218, %f35;
	setp.gt.u32 	%p3, %r30, 2139095039;
	fma.rn.f32 	%f37, %f20, 0f7F800000, 0f7F800000;
	selp.f32 	%f38, %f37, %f36, %p3;
	setp.eq.f32 	%p4, %f20, 0f00000000;
	selp.f32 	%f39, 0fFF800000, %f38, %p4;
	mul.f32 	%f6, %f39, %f5;
	cvt.f64.f32 	%fd17, %f11;
	mov.f64 	%fd18, 0d3FF0000000000000;
	sub.f64 	%fd19, %fd18, %fd17;
	add.f64 	%fd59, %fd19, 0d3BC79CA100000000;
	{
	.reg .b32 %temp; 
	mov.b64 	{%temp, %r47}, %fd59;
	}
	{
	.reg .b32 %temp; 
	mov.b64 	{%r48, %temp}, %fd59;
	}
	setp.gt.s32 	%p5, %r47, 1048575;
	mov.b32 	%r49, -1023;
	@%p5 bra 	$L__BB0_4;
	mul.f64 	%fd59, %fd59, 0d4350000000000000;
	{
	.reg .b32 %temp; 
	mov.b64 	{%temp, %r47}, %fd59;
	}
	{
	.reg .b32 %temp; 
	mov.b64 	{%r48, %temp}, %fd59;
	}
	mov.b32 	%r49, -1077;
$L__BB0_4:
	add.s32 	%r35, %r47, -1;
	setp.gt.u32 	%p6, %r35, 2146435070;
	@%p6 bra 	$L__BB0_8;
	shr.u32 	%r38, %r47, 20;
	add.s32 	%r50, %r49, %r38;
	and.b32  	%r39, %r47, 1048575;
	or.b32  	%r40, %r39, 1072693248;
	mov.b64 	%fd60, {%r48, %r40};
	setp.lt.u32 	%p8, %r40, 1073127583;
	@%p8 bra 	$L__BB0_7;
	{
	.reg .b32 %temp; 
	mov.b64 	{%r41, %temp}, %fd60;
	}
	{
	.reg .b32 %temp; 
	mov.b64 	{%temp, %r42}, %fd60;
	}
	add.s32 	%r43, %r42, -1048576;
	mov.b64 	%fd60, {%r41, %r43};
	add.s32 	%r50, %r50, 1;
$L__BB0_7:
	add.f64 	%fd21, %fd60, 0dBFF0000000000000;
	add.f64 	%fd22, %fd60, 0d3FF0000000000000;
	rcp.approx.ftz.f64 	%fd23, %fd22;
	neg.f64 	%fd24, %fd22;
	fma.rn.f64 	%fd25, %fd24, %fd23, 0d3FF0000000000000;
	fma.rn.f64 	%fd26, %fd25, %fd25, %fd25;
	fma.rn.f64 	%fd27, %fd26, %fd23, %fd23;
	mul.f64 	%fd28, %fd21, %fd27;
	fma.rn.f64 	%fd29, %fd21, %fd27, %fd28;
	mul.f64 	%fd30, %fd29, %fd29;
	fma.rn.f64 	%fd31, %fd30, 0d3EB1380B3AE80F1E, 0d3ED0EE258B7A8B04;
	fma.rn.f64 	%fd32, %fd31, %fd30, 0d3EF3B2669F02676F;
	fma.rn.f64 	%fd33, %fd32, %fd30, 0d3F1745CBA9AB0956;
	fma.rn.f64 	%fd34, %fd33, %fd30, 0d3F3C71C72D1B5154;
	fma.rn.f64 	%fd35, %fd34, %fd30, 0d3F624924923BE72D;
	fma.rn.f64 	%fd36, %fd35, %fd30, 0d3F8999999999A3C4;
	fma.rn.f64 	%fd37, %fd36, %fd30, 0d3FB5555555555554;
	sub.f64 	%fd38, %fd21, %fd29;
	add.f64 	%fd39, %fd38, %fd38;
	neg.f64 	%fd40, %fd29;
	fma.rn.f64 	%fd41, %fd40, %fd21, %fd39;
	mul.f64 	%fd42, %fd27, %fd41;
	mul.f64 	%fd43, %fd30, %fd37;
	fma.rn.f64 	%fd44, %fd43, %fd29, %fd42;
	xor.b32  	%r44, %r50, -2147483648;
	mov.b32 	%r45, 1127219200;
	mov.b64 	%fd45, {%r44, %r45};
	sub.f64 	%fd46, %fd45, %fd1;
	fma.rn.f64 	%fd47, %fd46, 0d3FE62E42FEFA39EF, %fd29;
	fma.rn.f64 	%fd48, %fd46, 0dBFE62E42FEFA39EF, %fd47;
	sub.f64 	%fd49, %fd48, %fd29;
	sub.f64 	%fd50, %fd44, %fd49;
	fma.rn.f64 	%fd51, %fd46, 0d3C7ABC9E3B39803F, %fd50;
	add.f64 	%fd61, %fd47, %fd51;
	bra.uni 	$L__BB0_9;
$L__BB0_8:
	fma.rn.f64 	%fd20, %fd59, 0d7FF0000000000000, 0d7FF0000000000000;
	{
	.reg .b32 %temp; 
	mov.b64 	{%temp, %r36}, %fd59;
	}
	and.b32  	%r37, %r36, 2147483647;
	setp.eq.s32 	%p7, %r37, 0;
	selp.f64 	%fd61, 0dFFF0000000000000, %fd20, %p7;
$L__BB0_9:
	cvt.f64.f32 	%fd52, %f5;
	mov.f64 	%fd53, 0d3FF0000000000000;
	sub.f64 	%fd54, %fd53, %fd52;
	cvt.f64.f32 	%fd55, %f6;
	fma.rn.f64 	%fd56, %fd54, %fd61, %fd55;
	cvt.f64.f32 	%fd57, %f41;
	fma.rn.f64 	%fd58, %fd56, %fd2, %fd57;
	cvt.rn.f32.f64 	%f41, %fd58;
	add.s32 	%r46, %r46, 1;
	add.s64 	%rd21, %rd21, 4;
	add.s64 	%rd20, %rd20, 4;
	add.s64 	%rd19, %rd19, 4;
	setp.ne.s32 	%p9, %r46, 1;
	@%p9 bra 	$L__BB0_2;
	cvta.to.global.u64 	%rd18, %rd10;
	atom.global.add.f32 	%f40, [%rd18], %f41;
$L__BB0_11:
	ret;

}
	// .globl	_Z34sigmoid_pairwise_grad_hess_auc_gpuiPfS_PKiPKfS1_ii
.visible .entry _Z34sigmoid_pairwise_grad_hess_auc_gpuiPfS_PKiPKfS1_ii(
	.param .u32 _Z34sigmoid_pairwise_grad_hess_auc_gpuiPfS_PKiPKfS1_ii_param_0,
	.param .u64 .ptr .align 1 _Z34sigmoid_pairwise_grad_hess_auc_gpuiPfS_PKiPKfS1_ii_param_1,
	.param .u64 .ptr .align 1 _Z34sigmoid_pairwise_grad_hess_auc_gpuiPfS_PKiPKfS1_ii_param_2,
	.param .u64 .ptr .align 1 _Z34sigmoid_pairwise_grad_hess_auc_gpuiPfS_PKiPKfS1_ii_param_3,
	.param .u64 .ptr .align 1 _Z34sigmoid_pairwise_grad_hess_auc_gpuiPfS_PKiPKfS1_ii_param_4,
	.param .u64 .ptr .align 1 _Z34sigmoid_pairwise_grad_hess_auc_gpuiPfS_PKiPKfS1_ii_param_5,
	.param .u32 _Z34sigmoid_pairwise_grad_hess_auc_gpuiPfS_PKiPKfS1_ii_param_6,
	.param .u32 _Z34sigmoid_pairwise_grad_hess_auc_gpuiPfS_PKiPKfS1_ii_param_7
)
{
	.reg .pred 	%p<5>;
	.reg .b32 	%r<32>;
	.reg .b32 	%f<71>;
	.reg .b64 	%rd<49>;
	.reg .b64 	%fd<31>;

	ld.param.u32 	%r8, [_Z34sigmoid_pairwise_grad_hess_auc_gpuiPfS_PKiPKfS1_ii_param_0];
	ld.param.u64 	%rd29, [_Z34sigmoid_pairwise_grad_hess_auc_gpuiPfS_PKiPKfS1_ii_param_1];
	ld.param.u64 	%rd30, [_Z34sigmoid_pairwise_grad_hess_auc_gpuiPfS_PKiPKfS1_ii_param_2];
	ld.param.u64 	%rd31, [_Z34sigmoid_pairwise_grad_hess_auc_gpuiPfS_PKiPKfS1_ii_param_3];
	ld.param.u64 	%rd32, [_Z34sigmoid_pairwise_grad_hess_auc_gpuiPfS_PKiPKfS1_ii_param_4];
	ld.param.u64 	%rd28, [_Z34sigmoid_pairwise_grad_hess_auc_gpuiPfS_PKiPKfS1_ii_param_5];
	ld.param.u32 	%r6, [_Z34sigmoid_pairwise_grad_hess_auc_gpuiPfS_PKiPKfS1_ii_param_6];
	ld.param.u32 	%r7, [_Z34sigmoid_pairwise_grad_hess_auc_gpuiPfS_PKiPKfS1_ii_param_7];
	cvta.to.global.u64 	%rd1, %rd30;
	cvta.to.global.u64 	%rd2, %rd29;
	cvta.to.global.u64 	%rd3, %rd32;
	cvta.to.global.u64 	%rd4, %rd31;
	cvta.to.global.u64 	%rd5, %rd28;
	mov.u32 	%r9, %tid.x;
	mov.u32 	%r10, %ctaid.x;
	mov.u32 	%r11, %ntid.x;
	mad.lo.s32 	%r1, %r10, %r11, %r9;
	setp.ge.s32 	%p1, %r1, %r8;
	@%p1 bra 	$L__BB1_7;
	mul.wide.u32 	%rd34, %r1, 4;
	add.s64 	%rd6, %rd5, %rd34;
	add.s64 	%rd7, %rd4, %rd34;
	mul.lo.s32 	%r12, %r7, %r6;
	cvt.rn.f32.s32 	%f1, %r12;
	add.s64 	%rd8, %rd3, %rd34;
	add.s64 	%rd9, %rd2, %rd34;
	add.s64 	%rd10, %rd1, %rd34;
	setp.eq.s32 	%p2, %r1, 0;
	mov.b64 	%rd48, 0;
	@%p2 bra 	$L__BB1_5;
	add.s32 	%r2, %r1, 1;
	and.b32  	%r13, %r2, -2;
	neg.s32 	%r31, %r13;
	add.s64 	%rd47, %rd5, 4;
	add.s64 	%rd46, %rd1, 4;
	add.s64 	%rd45, %rd4, 4;
	add.s64 	%rd44, %rd2, 4;
	add.s64 	%rd43, %rd3, 4;
$L__BB1_3:
	ld.global.u32 	%r14, [%rd6];
	cvt.rn.f32.s32 	%f2, %r14;
	ld.global.u32 	%r15, [%rd47+-4];
	cvt.rn.f32.s32 	%f3, %r15;
	ld.global.u32 	%r16, [%rd7];
	ld.global.u32 	%r17, [%rd45+-4];
	sub.s32 	%r18, %r16, %r17;
	cvt.rn.f32.s32 	%f4, %r18;
	sub.f32 	%f5, %f3, %f2;
	mul.f32 	%f6, %f5, %f4;
	div.rn.f32 	%f7, %f6, %f1;
	abs.f32 	%f8, %f7;
	cvt.rn.f64.s32 	%fd1, %r18;
	fma.rn.f64 	%fd2, %fd1, 0d3FE0000000000000, 0d3FE0000000000000;
	cvt.rn.f32.f64 	%f9, %fd2;
	ld.global.f32 	%f10, [%rd8];
	ld.global.f32 	%f11, [%rd43+-4];
	div.rn.f32 	%f12, %f10, %f11;
	cvt.f64.f32 	%fd3, %f8;
	cvt.f64.f32 	%fd4, %f9;
	add.f64 	%fd5, %fd4, 0dBFF0000000000000;
	cvt.f64.f32 	%fd6, %f12;
	fma.rn.f64 	%fd7, %fd5, %fd6, %fd4;
	mul.f64 	%fd8, %fd7, %fd3;
	add.f64 	%fd9, %fd6, 0d3FF0000000000000;
	div.rn.f64 	%fd10, %fd8, %fd9;
	cvt.rn.f32.f64 	%f13, %fd10;
	neg.f32 	%f14, %f13;
	neg.f32 	%f15, %f10;
	mul.f32 	%f16, %f11, %f15;
	mul.f32 	%f17, %f8, %f16;
	add.f32 	%f18, %f10, %f11;
	mul.f32 	%f19, %f18, %f18;
	div.rn.f32 	%f20, %f17, %f19;
	atom.global.add.f32 	%f21, [%rd9], %f13;
	atom.global.add.f32 	%f22, [%rd44+-4], %f14;
	atom.global.add.f32 	%f23, [%rd10], %f20;
	atom.global.add.f32 	%f24, [%rd46+-4], %f20;
	ld.global.u32 	%r19, [%rd6];
	cvt.rn.f32.s32 	%f25, %r19;
	ld.global.u32 	%r20, [%rd47];
	cvt.rn.f32.s32 	%f26, %r20;
	ld.global.u32 	%r21, [%rd7];
	ld.global.u32 	%r22, [%rd45];
	sub.s32 	%r23, %r21, %r22;
	cvt.rn.f32.s32 	%f27, %r23;
	sub.f32 	%f28, %f26, %f25;
	mul.f32 	%f29, %f28, %f27;
	div.rn.f32 	%f30, %f29, %f1;
	abs.f32 	%f31, %f30;
	cvt.rn.f64.s32 	%fd11, %r23;
	fma.rn.f64 	%fd12, %fd11, 0d3FE0000000000000, 0d3FE0000000000000;
	cvt.rn.f32.f64 	%f32, %fd12;
	ld.global.f32 	%f33, [%rd8];
	ld.global.f32 	%f34, [%rd43];
	div.rn.f32 	%f35, %f33, %f34;
	cvt.f64.f32 	%fd13, %f31;
	cvt.f64.f32 	%fd14, %f32;
	add.f64 	%fd15, %fd14, 0dBFF0000000000000;
	cvt.f64.f32 	%fd16, %f35;
	fma.rn.f64 	%fd17, %fd15, %fd16, %fd14;
	mul.f64 	%fd18, %fd17, %fd13;
	add.f64 	%fd19, %fd16, 0d3FF0000000000000;
	div.rn.f64 	%fd20, %fd18, %fd19;
	cvt.rn.f32.f64 	%f36, %fd20;
	neg.f32 	%f37, %f36;
	neg.f32 	%f38, %f33;
	mul.f32 	%f39, %f34, %f38;
	mul.f32 	%f40, %f31, %f39;
	add.f32 	%f41, %f33, %f34;
	mul.f32 	%f42, %f41, %f41;
	div.rn.f32 	%f43, %f40, %f42;
	atom.global.add.f32 	%f44, [%rd9], %f36;
	atom.global.add.f32 	%f45, [%rd44], %f37;
	atom.global.add.f32 	%f46, [%rd10], %f43;
	atom.global.add.f32 	%f47, [%rd46], %f43;
	add.s32 	%r31, %r31, 2;
	add.s64 	%rd47, %rd47, 8;
	add.s64 	%rd46, %rd46, 8;
	add.s64 	%rd45, %rd45, 8;
	add.s64 	%rd44, %rd44, 8;
	add.s64 	%rd43, %rd43, 8;
	setp.ne.s32 	%p3, %r31, 0;
	@%p3 bra 	$L__BB1_3;
	cvt.u64.u32 	%rd48, %r13;
$L__BB1_5:
	and.b32  	%r25, %r1, 1;
	setp.eq.b32 	%p4, %r25, 1;
	@%p4 bra 	$L__BB1_7;
	ld.param.u64 	%rd42, [_Z34sigmoid_pairwise_grad_hess_auc_gpuiPfS_PKiPKfS1_ii_param_5];
	ld.global.u32 	%r26, [%rd6];
	cvt.rn.f32.s32 	%f48, %r26;
	cvta.to.global.u64 	%rd35, %rd42;
	shl.b64 	%rd36, %rd48, 2;
	add.s64 	%rd37, %rd35, %rd36;
	ld.global.u32 	%r27, [%rd37];
	cvt.rn.f32.s32 	%f49, %r27;
	ld.global.u32 	%r28, [%rd7];
	add.s64 	%rd38, %rd4, %rd36;
	ld.global.u32 	%r29, [%rd38];
	sub.s32 	%r30, %r28, %r29;
	cvt.rn.f32.s32 	%f50, %r30;
	sub.f32 	%f51, %f49, %f48;
	mul.f32 	%f52, %f51, %f50;
	div.rn.f32 	%f53, %f52, %f1;
	abs.f32 	%f54, %f53;
	cvt.rn.f64.s32 	%fd21, %r30;
	fma.rn.f64 	%fd22, %fd21, 0d3FE0000000000000, 0d3FE0000000000000;
	cvt.rn.f32.f64 	%f55, %fd22;
	ld.global.f32 	%f56, [%rd8];
	add.s64 	%rd39, %rd3, %rd36;
	ld.global.f32 	%f57, [%rd39];
	div.rn.f32 	%f58, %f56, %f57;
	cvt.f64.f32 	%fd23, %f54;
	cvt.f64.f32 	%fd24, %f55;
	add.f64 	%fd25, %fd24, 0dBFF0000000000000;
	cvt.f64.f32 	%fd26, %f58;
	fma.rn.f64 	%fd27, %fd25, %fd26, %fd24;
	mul.f64 	%fd28, %fd27, %fd23;
	add.f64 	%fd29, %fd26, 0d3FF0000000000000;
	div.rn.f64 	%fd30, %fd28, %fd29;
	cvt.rn.f32.f64 	%f59, %fd30;
	neg.f32 	%f60, %f59;
	neg.f32 	%f61, %f56;
	mul.f32 	%f62, %f57, %f61;
	mul.f32 	%f63, %f54, %f62;
	add.f32 	%f64, %f56, %f57;
	mul.f32 	%f65, %f64, %f64;
	div.rn.f32 	%f66, %f63, %f65;
	atom.global.add.f32 	%f67, [%rd9], %f59;
	add.s64 	%rd40, %rd2, %rd36;
	atom.global.add.f32 	%f68, [%rd40], %f60;
	atom.global.add.f32 	%f69, [%rd10], %f66;
	add.s64 	%rd41, %rd1, %rd36;
	atom.global.add.f32 	%f70, [%rd41], %f66;
$L__BB1_7:
	ret;

}


// ===== COMPILED SASS (sm_100) =====

	.target	sm_100

	.elftype	@"ET_EXEC"


//--------------------- .note.nv.tkinfo           --------------------------
	.section	.note.nv.tkinfo,"",@"SHT_NOTE"
	.sectionflags	@"SHF_NOTE_NV_TKINFO"
	.tkinfo
        /*0018*/ 	.word	0x00000002
        /*0030*/ 	.string	""
        /*0030*/ 	.string	"ptxas"
        /*0030*/ 	.string	"Cuda compilation tools, release 13.0, V13.0.88"
        /*0030*/ 	.string	"Build cuda_13.0.r13.0/compiler.36424714_0"
        /*0030*/ 	.string	"-arch sm_100 -m 64 "



//--------------------- .note.nv.cuinfo           --------------------------
	.section	.note.nv.cuinfo,"",@"SHT_NOTE"
	.sectionflags	@"SHF_NOTE_NV_CUINFO"
        /*0018*/ 	.short	0x0002
        /*001a*/ 	.short	0x0064
        /*001c*/ 	.short	0x0082
	.zero		2


//--------------------- .nv.info                  --------------------------
	.section	.nv.info,"",@"SHT_CUDA_INFO"
	.align	4


	//----- nvinfo : EIATTR_REGCOUNT
	.align		4
        /*0000*/ 	.byte	0x04, 0x2f
        /*0002*/ 	.short	(.L_1 - .L_0)
	.align		4
.L_0:
        /*0004*/ 	.word	index@(_Z29sigmoid_pairwise_loss_auc_gpuiPfPKiPKfS1_ii)
        /*0008*/ 	.word	0x00000020


	//----- nvinfo : EIATTR_FRAME_SIZE
	.align		4
.L_1:
        /*000c*/ 	.byte	0x04, 0x11
        /*000e*/ 	.short	(.L_3 - .L_2)
	.align		4
.L_2:
        /*0010*/ 	.word	index@($__internal_3_$__cuda_sm3x_div_rn_noftz_f32_slowpath)
        /*0014*/ 	.word	0x00000000


	//----- nvinfo : EIATTR_FRAME_SIZE
	.align		4
.L_3:
        /*0018*/ 	.byte	0x04, 0x11
        /*001a*/ 	.short	(.L_5 - .L_4)
	.align		4
.L_4:
        /*001c*/ 	.word	index@($__internal_2_$__cuda_sm20_dblrcp_rn_slowpath_v3)
        /*0020*/ 	.word	0x00000000


	//----- nvinfo : EIATTR_FRAME_SIZE
	.align		4
.L_5:
        /*0024*/ 	.byte	0x04, 0x11
        /*0026*/ 	.short	(.L_7 - .L_6)
	.align		4
.L_6:
        /*0028*/ 	.word	index@(_Z29sigmoid_pairwise_loss_auc_gpuiPfPKiPKfS1_ii)
        /*002c*/ 	.word	0x00000000


	//----- nvinfo : EIATTR_REGCOUNT
	.align		4
.L_7:
        /*0030*/ 	.byte	0x04, 0x2f
        /*0032*/ 	.short	(.L_9 - .L_8)
	.align		4
.L_8:
        /*0034*/ 	.word	index@(_Z34sigmoid_pairwise_grad_hess_auc_gpuiPfS_PKiPKfS1_ii)
        /*0038*/ 	.word	0x00000032


	//----- nvinfo : EIATTR_FRAME_SIZE
	.align		4
.L_9:
        /*003c*/ 	.byte	0x04, 0x11
        /*003e*/ 	.short	(.L_11 - .L_10)
	.align		4
.L_10:
        /*0040*/ 	.word	index@($__internal_1_$__cuda_sm3x_div_rn_noftz_f32_slowpath)
        /*0044*/ 	.word	0x00000000


	//----- nvinfo : EIATTR_FRAME_SIZE
	.align		4
.L_11:
        /*0048*/ 	.byte	0x04, 0x11
        /*004a*/ 	.short	(.L_13 - .L_12)
	.align		4
.L_12:
        /*004c*/ 	.word	index@($__internal_0_$__cuda_sm20_div_rn_f64_full)
        /*0050*/ 	.word	0x00000000


	//----- nvinfo : EIATTR_FRAME_SIZE
	.align		4
.L_13:
        /*0054*/ 	.byte	0x04, 0x11
        /*0056*/ 	.short	(.L_15 - .L_14)
	.align		4
.L_14:
        /*0058*/ 	.word	index@(_Z34sigmoid_pairwise_grad_hess_auc_gpuiPfS_PKiPKfS1_ii)
        /*005c*/ 	.word	0x00000000


	//----- nvinfo : EIATTR_MIN_STACK_SIZE
	.align		4
.L_15:
        /*0060*/ 	.byte	0x04, 0x12
        /*0062*/ 	.short	(.L_17 - .L_16)
	.align		4
.L_16:
        /*0064*/ 	.word	index@(_Z34sigmoid_pairwise_grad_hess_auc_gpuiPfS_PKiPKfS1_ii)
        /*0068*/ 	.word	0x00000000


	//----- nvinfo : EIATTR_MIN_STACK_SIZE
	.align		4
.L_17:
        /*006c*/ 	.byte	0x04, 0x12
        /*006e*/ 	.short	(.L_19 - .L_18)
	.align		4
.L_18:
        /*0070*/ 	.word	index@(_Z29sigmoid_pairwise_loss_auc_gpuiPfPKiPKfS1_ii)
        /*0074*/ 	.word	0x00000000
.L_19:


//--------------------- .nv.compat                --------------------------
	.section	.nv.compat,"",@"SHT_CUDA_COMPAT_INFO"
	.align	4
        /*0000*/ 	.byte	0x02, 0x09, 0x00, 0x00, 0x02, 0x02, 0x01, 0x00, 0x02, 0x05, 0x05, 0x00, 0x03, 0x07, 0x01, 0x01
        /*0010*/ 	.byte	0x02, 0x03, 0x00, 0x00, 0x02, 0x06, 0x01, 0x00, 0x04, 0x0b, 0x08, 0x00, 0x01, 0x00, 0x00, 0x00
        /*0020*/ 	.byte	0x00, 0x00, 0x00, 0x00


//--------------------- .nv.info._Z34sigmoid_pairwise_grad_hess_auc_gpuiPfS_PKiPKfS1_ii --------------------------
	.section	.nv.info._Z34sigmoid_pairwise_grad_hess_auc_gpuiPfS_PKiPKfS1_ii,"",@"SHT_CUDA_INFO"
	.sectionflags	@""
	.align	4


	//----- nvinfo : EIATTR_CUDA_API_VERSION
	.align		4
        /*0000*/ 	.byte	0x04, 0x37
        /*0002*/ 	.short	(.L_21 - .L_20)
.L_20:
        /*0004*/ 	.word	0x00000082


	//----- nvinfo : EIATTR_KPARAM_INFO
	.align		4
.L_21:
        /*0008*/ 	.byte	0x04, 0x17
        /*000a*/ 	.short	(.L_23 - .L_22)
.L_22:
        /*000c*/ 	.word	0x00000000
        /*0010*/ 	.short	0x0007
        /*0012*/ 	.short	0x0034
        /*0014*/ 	.byte	0x00, 0xf0, 0x11, 0x00


	//----- nvinfo : EIATTR_KPARAM_INFO
	.align		4
.L_23:
        /*0018*/ 	.byte	0x04, 0x17
        /*001a*/ 	.short	(.L_25 - .L_24)
.L_24:
        /*001c*/ 	.word	0x00000000
        /*0020*/ 	.short	0x0006
        /*0022*/ 	.short	0x0030
        /*0024*/ 	.byte	0x00, 0xf0, 0x11, 0x00


	//----- nvinfo : EIATTR_KPARAM_INFO
	.align		4
.L_25:
        /*0028*/ 	.byte	0x04, 0x17
        /*002a*/ 	.short	(.L_27 - .L_26)
.L_26:
        /*002c*/ 	.word	0x00000000
        /*0030*/ 	.short	0x0005
        /*0032*/ 	.short	0x0028
        /*0034*/ 	.byte	0x00, 0xf5, 0x21, 0x00


	//----- nvinfo : EIATTR_KPARAM_INFO
	.align		4
.L_27:
        /*0038*/ 	.byte	0x04, 0x17
        /*003a*/ 	.short	(.L_29 - .L_28)
.L_28:
        /*003c*/ 	.word	0x00000000
        /*0040*/ 	.short	0x0004
        /*0042*/ 	.short	0x0020
        /*0044*/ 	.byte	0x00, 0xf5, 0x21, 0x00


	//----- nvinfo : EIATTR_KPARAM_INFO
	.align		4
.L_29:
        /*0048*/ 	.byte	0x04, 0x17
        /*004a*/ 	.short	(.L_31 - .L_30)
.L_30:
        /*004c*/ 	.word	0x00000000
        /*0050*/ 	.short	0x0003
        /*0052*/ 	.short	0x0018
        /*0054*/ 	.byte	0x00, 0xf5, 0x21, 0x00


	//----- nvinfo : EIATTR_KPARAM_INFO
	.align		4
.L_31:
        /*0058*/ 	.byte	0x04, 0x17
        /*005a*/ 	.short	(.L_33 - .L_32)
.L_32:
        /*005c*/ 	.word	0x00000000
        /*0060*/ 	.short	0x0002
        /*0062*/ 	.short	0x0010
        /*0064*/ 	.byte	0x00, 0xf5, 0x21, 0x00


	//----- nvinfo : EIATTR_KPARAM_INFO
	.align		4
.L_33:
        /*0068*/ 	.byte	0x04, 0x17
        /*006a*/ 	.short	(.L_35 - .L_34)
.L_34:
        /*006c*/ 	.word	0x00000000
        /*0070*/ 	.short	0x0001
        /*0072*/ 	.short	0x0008
        /*0074*/ 	.byte	0x00, 0xf5, 0x21, 0x00


	//----- nvinfo : EIATTR_KPARAM_INFO
	.align		4
.L_35:
        /*0078*/ 	.byte	0x04, 0x17
        /*007a*/ 	.short	(.L_37 - .L_36)
.L_36:
        /*007c*/ 	.word	0x00000000
        /*0080*/ 	.short	0x0000
        /*0082*/ 	.short	0x0000
        /*0084*/ 	.byte	0x00, 0xf0, 0x11, 0x00


	//----- nvinfo : EIATTR_SPARSE_MMA_MASK
	.align		4
.L_37:
        /*0088*/ 	.byte	0x03, 0x50
        /*008a*/ 	.short	0x0000


	//----- nvinfo : EIATTR_MAXREG_COUNT
	.align		4
        /*008c*/ 	.byte	0x03, 0x1b
        /*008e*/ 	.short	0x00ff


	//----- nvinfo : EIATTR_MERCURY_ISA_VERSION
	.align		4
        /*0090*/ 	.byte	0x03, 0x5f
        /*0092*/ 	.short	0x0101


	//----- nvinfo : EIATTR_VRC_CTA_INIT_COUNT
	.align		4
        /*0094*/ 	.byte	0x02, 0x4a
	.zero		1
	.zero		1


	//----- nvinfo : EIATTR_EXIT_INSTR_OFFSETS
	.align		4
        /*0098*/ 	.byte	0x04, 0x1c
        /*009a*/ 	.short	(.L_39 - .L_38)


	//   ....[0]....
.L_38:
        /*009c*/ 	.word	0x00000070


	//   ....[1]....
        /*00a0*/ 	.word	0x00001070


	//   ....[2]....
        /*00a4*/ 	.word	0x000017a0


	//----- nvinfo : EIATTR_CRS_STACK_SIZE
	.align		4
.L_39:
        /*00a8*/ 	.byte	0x04, 0x1e
        /*00aa*/ 	.short	(.L_41 - .L_40)
.L_40:
        /*00ac*/ 	.word	0x00000000


	//----- nvinfo : EIATTR_CBANK_PARAM_SIZE
	.align		4
.L_41:
        /*00b0*/ 	.byte	0x03, 0x19
        /*00b2*/ 	.short	0x0038


	//----- nvinfo : EIATTR_PARAM_CBANK
	.align		4
        /*00b4*/ 	.byte	0x04, 0x0a
        /*00b6*/ 	.short	(.L_43 - .L_42)
	.align		4
.L_42:
        /*00b8*/ 	.word	index@(.nv.constant0._Z34sigmoid_pairwise_grad_hess_auc_gpuiPfS_PKiPKfS1_ii)
        /*00bc*/ 	.short	0x0380
        /*00be*/ 	.short	0x0038


	//----- nvinfo : EIATTR_SW_WAR
	.align		4
.L_43:
        /*00c0*/ 	.byte	0x04, 0x36
        /*00c2*/ 	.short	(.L_45 - .L_44)
.L_44:
        /*00c4*/ 	.word	0x00000008
.L_45:


//--------------------- .nv.info._Z29sigmoid_pairwise_loss_auc_gpuiPfPKiPKfS1_ii --------------------------
	.section	.nv.info._Z29sigmoid_pairwise_loss_auc_gpuiPfPKiPKfS1_ii,"",@"SHT_CUDA_INFO"
	.sectionflags	@""
	.align	4


	//----- nvinfo : EIATTR_CUDA_API_VERSION
	.align		4
        /*0000*/ 	.byte	0x04, 0x37
        /*0002*/ 	.short	(.L_47 - .L_46)
.L_46:
        /*0004*/ 	.word	0x00000082


	//----- nvinfo : EIATTR_KPARAM_INFO
	.align		4
.L_47:
        /*0008*/ 	.byte	0x04, 0x17
        /*000a*/ 	.short	(.L_49 - .L_48)
.L_48:
        /*000c*/ 	.word	0x00000000
        /*0010*/ 	.short	0x0006
        /*0012*/ 	.short	0x002c
        /*0014*/ 	.byte	0x00, 0xf0, 0x11, 0x00


	//----- nvinfo : EIATTR_KPARAM_INFO
	.align		4
.L_49:
        /*0018*/ 	.byte	0x04, 0x17
        /*001a*/ 	.short	(.L_51 - .L_50)
.L_50:
        /*001c*/ 	.word	0x00000000
        /*0020*/ 	.short	0x0005
        /*0022*/ 	.short	0x0028
        /*0024*/ 	.byte	0x00, 0xf0, 0x11, 0x00


	//----- nvinfo : EIATTR_KPARAM_INFO
	.align		4
.L_51:
        /*0028*/ 	.byte	0x04, 0x17
        /*002a*/ 	.short	(.L_53 - .L_52)
.L_52:
        /*002c*/ 	.word	0x00000000
        /*0030*/ 	.short	0x0004
        /*0032*/ 	.short	0x0020
        /*0034*/ 	.byte	0x00, 0xf5, 0x21, 0x00


	//----- nvinfo : EIATTR_KPARAM_INFO
	.align		4
.L_53:
        /*0038*/ 	.byte	0x04, 0x17
        /*003a*/ 	.short	(.L_55 - .L_54)
.L_54:
        /*003c*/ 	.word	0x00000000
        /*0040*/ 	.short	0x0003
        /*0042*/ 	.short	0x0018
        /*0044*/ 	.byte	0x00, 0xf5, 0x21, 0x00


	//----- nvinfo : EIATTR_KPARAM_INFO
	.align		4
.L_55:
        /*0048*/ 	.byte	0x04, 0x17
        /*004a*/ 	.short	(.L_57 - .L_56)
.L_56:
        /*004c*/ 	.word	0x00000000
        /*0050*/ 	.short	0x0002
        /*0052*/ 	.short	0x0010
        /*0054*/ 	.byte	0x00, 0xf5, 0x21, 0x00


	//----- nvinfo : EIATTR_KPARAM_INFO
	.align		4
.L_57:
        /*0058*/ 	.byte	0x04, 0x17
        /*005a*/ 	.short	(.L_59 - .L_58)
.L_58:
        /*005c*/ 	.word	0x00000000
        /*0060*/ 	.short	0x0001
        /*0062*/ 	.short	0x0008
        /*0064*/ 	.byte	0x00, 0xf5, 0x21, 0x00


	//----- nvinfo : EIATTR_KPARAM_INFO
	.align		4
.L_59:
        /*0068*/ 	.byte	0x04, 0x17
        /*006a*/ 	.short	(.L_61 - .L_60)
.L_60:
        /*006c*/ 	.word	0x00000000
        /*0070*/ 	.short	0x0000
        /*0072*/ 	.short	0x0000
        /*0074*/ 	.byte	0x00, 0xf0, 0x11, 0x00


	//----- nvinfo : EIATTR_SPARSE_MMA_MASK
	.align		4
.L_61:
        /*0078*/ 	.byte	0x03, 0x50
        /*007a*/ 	.short	0x0000


	//----- nvinfo : EIATTR_MAXREG_COUNT
	.align		4
        /*007c*/ 	.byte	0x03, 0x1b
        /*007e*/ 	.short	0x00ff


	//----- nvinfo : EIATTR_MERCURY_ISA_VERSION
	.align		4
        /*0080*/ 	.byte	0x03, 0x5f
        /*0082*/ 	.short	0x0101


	//----- nvinfo : EIATTR_VRC_CTA_INIT_COUNT
	.align		4
        /*0084*/ 	.byte	0x02, 0x4a
	.zero		1
	.zero		1


	//----- nvinfo : EIATTR_EXIT_INSTR_OFFSETS
	.align		4
        /*0088*/ 	.byte	0x04, 0x1c
        /*008a*/ 	.short	(.L_63 - .L_62)


	//   ....[0]....
.L_62:
        /*008c*/ 	.word	0x00000070


	//   ....[1]....
        /*0090*/ 	.word	0x00000e30


	//----- nvinfo : EIATTR_CRS_STACK_SIZE
	.align		4
.L_63:
        /*0094*/ 	.byte	0x04, 0x1e
        /*0096*/ 	.short	(.L_65 - .L_64)
.L_64:
        /*0098*/ 	.word	0x00000000


	//----- nvinfo : EIATTR_CBANK_PARAM_SIZE
	.align		4
.L_65:
        /*009c*/ 	.byte	0x03, 0x19
        /*009e*/ 	.short	0x0030


	//----- nvinfo : EIATTR_PARAM_CBANK
	.align		4
        /*00a0*/ 	.byte	0x04, 0x0a
        /*00a2*/ 	.short	(.L_67 - .L_66)
	.align		4
.L_66:
        /*00a4*/ 	.word	index@(.nv.constant0._Z29sigmoid_pairwise_loss_auc_gpuiPfPKiPKfS1_ii)
        /*00a8*/ 	.short	0x0380
        /*00aa*/ 	.short	0x0030


	//----- nvinfo : EIATTR_SW_WAR
	.align		4
.L_67:
        /*00ac*/ 	.byte	0x04, 0x36
        /*00ae*/ 	.short	(.L_69 - .L_68)
.L_68:
        /*00b0*/ 	.word	0x00000008
.L_69:


//--------------------- .nv.callgraph             --------------------------
	.section	.nv.callgraph,"",@"SHT_CUDA_CALLGRAPH"
	.align	4
	.sectionentsize	8
	.align		4
        /*0000*/ 	.word	0x00000000
	.align		4
        /*0004*/ 	.word	0xffffffff
	.align		4
        /*0008*/ 	.word	0x00000000
	.align		4
        /*000c*/ 	.word	0xfffffffe
	.align		4
        /*0010*/ 	.word	0x00000000
	.align		4
        /*0014*/ 	.word	0xfffffffd
	.align		4
        /*0018*/ 	.word	0x00000000
	.align		4
        /*001c*/ 	.word	0xfffffffc


//--------------------- .text._Z34sigmoid_pairwise_grad_hess_auc_gpuiPfS_PKiPKfS1_ii --------------------------
	.section	.text._Z34sigmoid_pairwise_grad_hess_auc_gpuiPfS_PKiPKfS1_ii,"ax",@progbits
	.align	128
        .global         _Z34sigmoid_pairwise_grad_hess_auc_gpuiPfS_PKiPKfS1_ii
        .type           _Z34sigmoid_pairwise_grad_hess_auc_gpuiPfS_PKiPKfS1_ii,@function
        .size           _Z34sigmoid_pairwise_grad_hess_auc_gpuiPfS_PKiPKfS1_ii,(.L_x_73 - _Z34sigmoid_pairwise_grad_hess_auc_gpuiPfS_PKiPKfS1_ii)
        .other          _Z34sigmoid_pairwise_grad_hess_auc_gpuiPfS_PKiPKfS1_ii,@"STO_CUDA_ENTRY STV_DEFAULT"
_Z34sigmoid_pairwise_grad_hess_auc_gpuiPfS_PKiPKfS1_ii:
.text._Z34sigmoid_pairwise_grad_hess_auc_gpuiPfS_PKiPKfS1_ii:
[----:B------:R-:W-:Y:S01]  /*0000*/  LDC R1, c[0x0][0x37c] ;  /* 0x0000df00ff017b82 */ /* 0x000fe20000000800 */
[----:B------:R-:W0:Y:S07]  /*0010*/  S2R R6, SR_TID.X ;  /* 0x0000000000067919 */ /* 0x000e2e0000002100 */
[----:B------:R-:W0:Y:S01]  /*0020*/  S2UR UR4, SR_CTAID.X ;  /* 0x00000000000479c3 */ /* 0x000e220000002500 */
[----:B------:R-:W1:Y:S07]  /*0030*/  LDCU UR5, c[0x0][0x380] ;  /* 0x00007000ff0577ac */ /* 0x000e6e0008000800 */
[----:B------:R-:W0:Y:S02]  /*0040*/  LDC R3, c[0x0][0x360] ;  /* 0x0000d800ff037b82 */ /* 0x000e240000000800 */
[----:B0-----:R-:W-:-:S05]  /*0050*/  IMAD R6, R3, UR4, R6 ;  /* 0x0000000403067c24 */ /* 0x001fca000f8e0206 */
[----:B-1----:R-:W-:-:S13]  /*0060*/  ISETP.GE.AND P0, PT, R6, UR5, PT ;  /* 0x0000000506007c0c */ /* 0x002fda000bf06270 */
[----:B------:R-:W-:Y:S05]  /*0070*/  @P0 EXIT ;  /* 0x000000000000094d */ /* 0x000fea0003800000 */
[----:B------:R-:W0:Y:S01]  /*0080*/  LDCU.64 UR4, c[0x0][0x3b0] ;  /* 0x00007600ff0477ac */ /* 0x000e220008000a00 */
[----:B------:R-:W1:Y:S01]  /*0090*/  LDC.64 R12, c[0x0][0x3a8] ;  /* 0x0000ea00ff0c7b82 */ /* 0x000e620000000a00 */
[----:B------:R-:W-:Y:S01]  /*00a0*/  ISETP.NE.AND P0, PT, R6, RZ, PT ;  /* 0x000000ff0600720c */ /* 0x000fe20003f05270 */
[----:B------:R-:W-:Y:S01]  /*00b0*/  BSSY B3, `(.L_x_0) ;  /* 0x00000f9000037945 */ /* 0x000fe20003800000 */
[----:B------:R-:W2:Y:S01]  /*00c0*/  LDCU.64 UR14, c[0x0][0x358] ;  /* 0x00006b00ff0e77ac */ /* 0x000ea20008000a00 */
[----:B------:R-:W-:-:S04]  /*00d0*/  CS2R R8, SRZ ;  /* 0x0000000000087805 */ /* 0x000fc8000001ff00 */
[----:B------:R-:W3:Y:S08]  /*00e0*/  LDC.64 R14, c[0x0][0x398] ;  /* 0x0000e600ff0e7b82 */ /* 0x000ef00000000a00 */
[----:B------:R-:W4:Y:S01]  /*00f0*/  LDC.64 R16, c[0x0][0x3a0] ;  /* 0x0000e800ff107b82 */ /* 0x000f220000000a00 */
[----:B0-----:R-:W-:-:S06]  /*0100*/  UIMAD UR4, UR5, UR4, URZ ;  /* 0x00000004050472a4 */ /* 0x001fcc000f8e02ff */
[----:B------:R-:W-:Y:S01]  /*0110*/  I2FP.F32.S32 R5, UR4 ;  /* 0x0000000400057c45 */ /* 0x000fe20008201400 */
[----:B------:R-:W0:Y:S01]  /*0120*/  LDC.64 R18, c[0x0][0x388] ;  /* 0x0000e200ff127b82 */ /* 0x000e220000000a00 */
[----:B-1----:R-:W-:-:S07]  /*0130*/  IMAD.WIDE.U32 R12, R6, 0x4, R12 ;  /* 0x00000004060c7825 */ /* 0x002fce00078e000c */
[----:B------:R-:W1:Y:S01]  /*0140*/  LDC.64 R20, c[0x0][0x390] ;  /* 0x0000e400ff147b82 */ /* 0x000e620000000a00 */
[----:B---3--:R-:W-:-:S04]  /*0150*/  IMAD.WIDE.U32 R14, R6, 0x4, R14 ;  /* 0x00000004060e7825 */ /* 0x008fc800078e000e */
[----:B----4-:R-:W-:-:S04]  /*0160*/  IMAD.WIDE.U32 R16, R6, 0x4, R16 ;  /* 0x0000000406107825 */ /* 0x010fc800078e0010 */
[----:B0-----:R-:W-:-:S04]  /*0170*/  IMAD.WIDE.U32 R18, R6, 0x4, R18 ;  /* 0x0000000406127825 */ /* 0x001fc800078e0012 */
[----:B-1----:R-:W-:Y:S01]  /*0180*/  IMAD.WIDE.U32 R20, R6, 0x4, R20 ;  /* 0x0000000406147825 */ /* 0x002fe200078e0014 */
[----:B--2---:R-:W-:Y:S06]  /*0190*/  @!P0 BRA `(.L_x_1) ;  /* 0x0000000c00a88947 */ /* 0x004fec0003800000 */
[----:B------:R-:W0:Y:S01]  /*01a0*/  LDCU.128 UR8, c[0x0][0x3a0] ;  /* 0x00007400ff0877ac */ /* 0x000e220008000c00 */
[----:B------:R-:W-:Y:S01]  /*01b0*/  VIADD R4, R6, 0x1 ;  /* 0x0000000106047836 */ /* 0x000fe20000000000 */
[----:B------:R-:W-:Y:S01]  /*01c0*/  BSSY B2, `(.L_x_2) ;  /* 0x00000e5000027945 */ /* 0x000fe20003800000 */
[----:B------:R-:W1:Y:S03]  /*01d0*/  LDCU.128 UR16, c[0x0][0x390] ;  /* 0x00007200ff1077ac */ /* 0x000e660008000c00 */
[----:B------:R-:W-:Y:S01]  /*01e0*/  LOP3.LUT R4, R4, 0xfffffffe, RZ, 0xc0, !PT ;  /* 0xfffffffe04047812 */ /* 0x000fe200078ec0ff */
[----:B------:R-:W2:Y:S04]  /*01f0*/  LDCU.64 UR6, c[0x0][0x388] ;  /* 0x00007100ff0677ac */ /* 0x000ea80008000a00 */
[----:B------:R-:W-:Y:S01]  /*0200*/  IMAD.MOV R3, RZ, RZ, -R4 ;  /* 0x000000ffff037224 */ /* 0x000fe200078e0a04 */
[----:B0-----:R-:W-:-:S02]  /*0210*/  UIADD3 UR12, UP0, UPT, UR10, 0x4, URZ ;  /* 0x000000040a0c7890 */ /* 0x001fc4000ff1e0ff */
[----:B------:R-:W-:Y:S02]  /*0220*/  UIADD3 UR4, UP1, UPT, UR8, 0x4, URZ ;  /* 0x0000000408047890 */ /* 0x000fe4000ff3e0ff */
[----:B------:R-:W-:Y:S02]  /*0230*/  UIADD3.X UR13, UPT, UPT, URZ, UR11, URZ, UP0, !UPT ;  /* 0x0000000bff0d7290 */ /* 0x000fe400087fe4ff */
[----:B------:R-:W-:Y:S01]  /*0240*/  UIADD3.X UR5, UPT, UPT, URZ, UR9, URZ, UP1, !UPT ;  /* 0x00000009ff057290 */ /* 0x000fe20008ffe4ff */
[----:B------:R-:W-:Y:S01]  /*0250*/  IMAD.U32 R22, RZ, RZ, UR12 ;  /* 0x0000000cff167e24 */ /* 0x000fe2000f8e00ff */
[----:B-1----:R-:W-:Y:S01]  /*0260*/  UIADD3 UR10, UP0, UPT, UR16, 0x4, URZ ;  /* 0x00000004100a7890 */ /* 0x002fe2000ff1e0ff */
[----:B------:R-:W-:Y:S01]  /*0270*/  IMAD.U32 R30, RZ, RZ, UR4 ;  /* 0x00000004ff1e7e24 */ /* 0x000fe2000f8e00ff */
[----:B------:R-:W-:Y:S01]  /*0280*/  UIADD3 UR8, UP1, UPT, UR18, 0x4, URZ ;  /* 0x0000000412087890 */ /* 0x000fe2000ff3e0ff */
[----:B------:R-:W-:Y:S01]  /*0290*/  MOV R23, UR13 ;  /* 0x0000000d00177c02 */ /* 0x000fe20008000f00 */
[----:B--2---:R-:W-:Y:S01]  /*02a0*/  UIADD3 UR6, UP2, UPT, UR6, 0x4, URZ ;  /* 0x0000000406067890 */ /* 0x004fe2000ff5e0ff */
[----:B------:R-:W-:Y:S01]  /*02b0*/  MOV R31, UR5 ;  /* 0x00000005001f7c02 */ /* 0x000fe20008000f00 */
[----:B------:R-:W-:Y:S01]  /*02c0*/  UIADD3.X UR11, UPT, UPT, URZ, UR17, URZ, UP0, !UPT ;  /* 0x00000011ff0b7290 */ /* 0x000fe200087fe4ff */
[----:B------:R-:W-:Y:S01]  /*02d0*/  MOV R2, UR10 ;  /* 0x0000000a00027c02 */ /* 0x000fe20008000f00 */
[----:B------:R-:W-:Y:S01]  /*02e0*/  UIADD3.X UR9, UPT, UPT, URZ, UR19, URZ, UP1, !UPT ;  /* 0x00000013ff097290 */ /* 0x000fe20008ffe4ff */
[----:B------:R-:W-:Y:S01]  /*02f0*/  IMAD.U32 R24, RZ, RZ, UR8 ;  /* 0x00000008ff187e24 */ /* 0x000fe2000f8e00ff */
[----:B------:R-:W-:Y:S01]  /*0300*/  UIADD3.X UR7, UPT, UPT, URZ, UR7, URZ, UP2, !UPT ;  /* 0x00000007ff077290 */ /* 0x000fe200097fe4ff */
[----:B------:R-:W-:-:S02]  /*0310*/  IMAD.U32 R0, RZ, RZ, UR6 ;  /* 0x00000006ff007e24 */ /* 0x000fc4000f8e00ff */
[----:B------:R-:W-:Y:S02]  /*0320*/  IMAD.U32 R7, RZ, RZ, UR11 ;  /* 0x0000000bff077e24 */ /* 0x000fe4000f8e00ff */
[----:B------:R-:W-:Y:S02]  /*0330*/  IMAD.U32 R25, RZ, RZ, UR9 ;  /* 0x00000009ff197e24 */ /* 0x000fe4000f8e00ff */
[----:B------:R-:W-:-:S07]  /*0340*/  IMAD.U32 R29, RZ, RZ, UR7 ;  /* 0x00000007ff1d7e24 */ /* 0x000fce000f8e00ff */
.L_x_19:
[----:B------:R-:W2:Y:S04]  /*0350*/  LDG.E R37, desc[UR14][R14.64] ;  /* 0x0000000e0e257981 */ /* 0x000ea8000c1e1900 */
[----:B------:R-:W2:Y:S04]  /*0360*/  LDG.E R10, desc[UR14][R24.64+-0x4] ;  /* 0xfffffc0e180a7981 */ /* 0x000ea8000c1e1900 */
[----:B------:R-:W3:Y:S04]  /*0370*/  LDG.E R8, desc[UR14][R12.64] ;  /* 0x0000000e0c087981 */ /* 0x000ee8000c1e1900 */
[----:B-1----:R-:W4:Y:S01]  /*0380*/  LDG.E R9, desc[UR14][R22.64+-0x4] ;  /* 0xfffffc0e16097981 */ /* 0x002f22000c1e1900 */
[----:B------:R-:W0:Y:S01]  /*0390*/  MUFU.RCP R26, R5 ;  /* 0x00000005001a7308 */ /* 0x000e220000001000 */
[----:B------:R-:W-:Y:S05]  /*03a0*/  YIELD ;  /* 0x0000000000007946 */ /* 0x000fea0003800000 */
[----:B------:R-:W-:Y:S01]  /*03b0*/  BSSY.RECONVERGENT B4, `(.L_x_3) ;  /* 0x0000015000047945 */ /* 0x000fe20003800200 */
[----:B------:R-:W-:Y:S01]  /*03c0*/  IMAD.MOV.U32 R27, RZ, RZ, R7 ;  /* 0x000000ffff1b7224 */ /* 0x000fe200078e0007 */
[----:B------:R-:W-:Y:S01]  /*03d0*/  MOV R28, R0 ;  /* 0x00000000001c7202 */ /* 0x000fe20000000f00 */
[----:B0-----:R-:W-:-:S04]  /*03e0*/  FFMA R11, -R5, R26, 1 ;  /* 0x3f800000050b7423 */ /* 0x001fc8000000011a */
[----:B------:R-:W-:Y:S01]  /*03f0*/  FFMA R26, R26, R11, R26 ;  /* 0x0000000b1a1a7223 */ /* 0x000fe2000000001a */
[----:B--2---:R-:W-:Y:S01]  /*0400*/  IMAD.IADD R37, R37, 0x1, -R10 ;  /* 0x0000000125257824 */ /* 0x004fe200078e0a0a */
[----:B---3--:R-:W-:-:S04]  /*0410*/  I2FP.F32.S32 R8, R8 ;  /* 0x0000000800087245 */ /* 0x008fc80000201400 */
[----:B------:R-:W-:Y:S02]  /*0420*/  I2FP.F32.S32 R39, R37 ;  /* 0x0000002500277245 */ /* 0x000fe40000201400 */
[----:B----4-:R-:W-:-:S05]  /*0430*/  I2FP.F32.S32 R9, R9 ;  /* 0x0000000900097245 */ /* 0x010fca0000201400 */
[----:B------:R-:W-:-:S04]  /*0440*/  FADD R8, -R8, R9 ;  /* 0x0000000908087221 */ /* 0x000fc80000000100 */
[----:B------:R-:W-:-:S04]  /*0450*/  FMUL R39, R39, R8 ;  /* 0x0000000827277220 */ /* 0x000fc80000400000 */
[----:B------:R-:W0:Y:S01]  /*0460*/  FCHK P0, R39, R5 ;  /* 0x0000000527007302 */ /* 0x000e220000000000 */
[----:B------:R-:W-:-:S04]  /*0470*/  FFMA R9, R39, R26, RZ ;  /* 0x0000001a27097223 */ /* 0x000fc800000000ff */
[----:B------:R-:W-:-:S04]  /*0480*/  FFMA R36, -R5, R9, R39 ;  /* 0x0000000905247223 */ /* 0x000fc80000000127 */
[----:B------:R-:W-:Y:S01]  /*0490*/  FFMA R36, R26, R36, R9 ;  /* 0x000000241a247223 */ /* 0x000fe20000000009 */
[----:B------:R-:W-:Y:S01]  /*04a0*/  IMAD.MOV.U32 R26, RZ, RZ, R2 ;  /* 0x000000ffff1a7224 */ /* 0x000fe200078e0002 */
[----:B0-----:R-:W-:Y:S06]  /*04b0*/  @!P0 BRA `(.L_x_4) ;  /* 0x0000000000108947 */ /* 0x001fec0003800000 */
[----:B------:R-:W-:Y:S01]  /*04c0*/  IMAD.MOV.U32 R35, RZ, RZ, R5 ;  /* 0x000000ffff237224 */ /* 0x000fe200078e0005 */
[----:B------:R-:W-:-:S07]  /*04d0*/  MOV R8, 0x4f0 ;  /* 0x000004f000087802 */ /* 0x000fce0000000f00 */
[----:B------:R-:W-:Y:S05]  /*04e0*/  CALL.REL.NOINC `($__internal_1_$__cuda_sm3x_div_rn_noftz_f32_slowpath) ;  /* 0x0000001800287944 */ /* 0x000fea0003c00000 */
[----:B------:R-:W-:-:S07]  /*04f0*/  IMAD.MOV.U32 R36, RZ, RZ, R0 ;  /* 0x000000ffff247224 */ /* 0x000fce00078e0000 */
.L_x_4:
[----:B------:R-:W-:Y:S05]  /*0500*/  BSYNC.RECONVERGENT B4 ;  /* 0x0000000000047941 */ /* 0x000fea0003800200 */
.L_x_3:
[----:B------:R-:W2:Y:S04]  /*0510*/  LDG.E R35, desc[UR14][R30.64+-0x4] ;  /* 0xfffffc0e1e237981 */ /* 0x000ea8000c1e1900 */
[----:B------:R-:W3:Y:S01]  /*0520*/  LDG.E R2, desc[UR14][R16.64] ;  /* 0x0000000e10027981 */ /* 0x000ee2000c1e1900 */
[----:B------:R-:W0:Y:S01]  /*0530*/  I2F.F64 R8, R37 ;  /* 0x0000002500087312 */ /* 0x000e220000201c00 */
[----:B------:R-:W-:Y:S02]  /*0540*/  HFMA2 R11, -RZ, RZ, 1.96875, 0 ;  /* 0x3fe00000ff0b7431 */ /* 0x000fe400000001ff */
[----:B------:R-:W-:Y:S01]  /*0550*/  IMAD.MOV.U32 R10, RZ, RZ, 0x0 ;  /* 0x00000000ff0a7424 */ /* 0x000fe200078e00ff */
[----:B------:R-:W-:Y:S05]  /*0560*/  BSSY.RECONVERGENT B4, `(.L_x_5) ;  /* 0x000000e000047945 */ /* 0x000fea0003800200 */
[----:B0-----:R-:W-:-:S06]  /*0570*/  DFMA R8, R8, R10, 0.5 ;  /* 0x3fe000000808742b */ /* 0x001fcc000000000a */
[----:B------:R0:W1:Y:S08]  /*0580*/  F2F.F32.F64 R38, R8 ;  /* 0x0000000800267310 */ /* 0x0000700000301000 */
[----:B--2---:R-:W2:Y:S08]  /*0590*/  MUFU.RCP R0, R35 ;  /* 0x0000002300007308 */ /* 0x004eb00000001000 */
[----:B---3--:R-:W3:Y:S01]  /*05a0*/  FCHK P0, R2, R35 ;  /* 0x0000002302007302 */ /* 0x008ee20000000000 */
[----:B--2---:R-:W-:-:S04]  /*05b0*/  FFMA R7, -R35, R0, 1 ;  /* 0x3f80000023077423 */ /* 0x004fc80000000100 */
[----:B------:R-:W-:-:S04]  /*05c0*/  FFMA R7, R0, R7, R0 ;  /* 0x0000000700077223 */ /* 0x000fc80000000000 */
[----:B------:R-:W-:-:S04]  /*05d0*/  FFMA R0, R2, R7, RZ ;  /* 0x0000000702007223 */ /* 0x000fc800000000ff */
[----:B------:R-:W-:-:S04]  /*05e0*/  FFMA R10, -R35, R0, R2 ;  /* 0x00000000230a7223 */ /* 0x000fc80000000102 */
[----:B------:R-:W-:Y:S01]  /*05f0*/  FFMA R0, R7, R10, R0 ;  /* 0x0000000a07007223 */ /* 0x000fe20000000000 */
[----:B01-3--:R-:W-:Y:S06]  /*0600*/  @!P0 BRA `(.L_x_6) ;  /* 0x00000000000c8947 */ /* 0x00bfec0003800000 */
[----:B------:R-:W-:Y:S01]  /*0610*/  IMAD.MOV.U32 R39, RZ, RZ, R2 ;  /* 0x000000ffff277224 */ /* 0x000fe200078e0002 */
[----:B------:R-:W-:-:S07]  /*0620*/  MOV R8, 0x640 ;  /* 0x0000064000087802 */ /* 0x000fce0000000f00 */
[----:B------:R-:W-:Y:S05]  /*0630*/  CALL.REL.NOINC `($__internal_1_$__cuda_sm3x_div_rn_noftz_f32_slowpath) ;  /* 0x0000001400d47944 */ /* 0x000fea0003c00000 */
.L_x_6:
[----:B------:R-:W-:Y:S05]  /*0640*/  BSYNC.RECONVERGENT B4 ;  /* 0x0000000000047941 */ /* 0x000fea0003800200 */
.L_x_5:
[----:B------:R-:W0:Y:S01]  /*0650*/  F2F.F64.F32 R10, R0 ;  /* 0x00000000000a7310 */ /* 0x000e220000201800 */
[----:B------:R-:W-:Y:S01]  /*0660*/  IMAD.MOV.U32 R32, RZ, RZ, 0x1 ;  /* 0x00000001ff207424 */ /* 0x000fe200078e00ff */
[----:B------:R-:W-:Y:S06]  /*0670*/  BSSY.RECONVERGENT B0, `(.L_x_7) ;  /* 0x0000017000007945 */ /* 0x000fec0003800200 */
[----:B------:R-:W1:Y:S01]  /*0680*/  F2F.F64.F32 R38, R38 ;  /* 0x0000002600267310 */ /* 0x000e620000201800 */
[----:B0-----:R-:W-:-:S07]  /*0690*/  DADD R8, R10, 1 ;  /* 0x3ff000000a087429 */ /* 0x001fce0000000000 */
[----:B------:R-:W0:Y:S01]  /*06a0*/  MUFU.RCP64H R33, R9 ;  /* 0x0000000900217308 */ /* 0x000e220000001800 */
[----:B-1----:R-:W-:-:S08]  /*06b0*/  DADD R42, R38, -1 ;  /* 0xbff00000262a7429 */ /* 0x002fd00000000000 */
[----:B------:R-:W-:Y:S02]  /*06c0*/  DFMA R42, R42, R10, R38 ;  /* 0x0000000a2a2a722b */ /* 0x000fe40000000026 */
[----:B0-----:R-:W-:-:S08]  /*06d0*/  DFMA R40, -R8, R32, 1 ;  /* 0x3ff000000828742b */ /* 0x001fd00000000120 */
[----:B------:R-:W-:-:S08]  /*06e0*/  DFMA R40, R40, R40, R40 ;  /* 0x000000282828722b */ /* 0x000fd00000000028 */
[----:B------:R-:W-:Y:S01]  /*06f0*/  DFMA R40, R32, R40, R32 ;  /* 0x000000282028722b */ /* 0x000fe20000000020 */
[----:B------:R-:W0:Y:S07]  /*0700*/  F2F.F64.F32 R32, |R36| ;  /* 0x4000002400207310 */ /* 0x000e2e0000201800 */
[----:B------:R-:W-:-:S08]  /*0710*/  DFMA R10, -R8, R40, 1 ;  /* 0x3ff00000080a742b */ /* 0x000fd00000000128 */
[----:B------:R-:W-:Y:S02]  /*0720*/  DFMA R10, R40, R10, R40 ;  /* 0x0000000a280a722b */ /* 0x000fe40000000028 */
[----:B0-----:R-:W-:-:S08]  /*0730*/  DMUL R32, R32, R42 ;  /* 0x0000002a20207228 */ /* 0x001fd00000000000 */
[----:B------:R-:W-:Y:S02]  /*0740*/  DMUL R38, R32, R10 ;  /* 0x0000000a20267228 */ /* 0x000fe40000000000 */
[----:B------:R-:W-:-:S06]  /*0750*/  FSETP.GEU.AND P1, PT, |R33|, 6.5827683646048100446e-37, PT ;  /* 0x036000002100780b */ /* 0x000fcc0003f2e200 */
[----:B------:R-:W-:-:S08]  /*0760*/  DFMA R40, -R8, R38, R32 ;  /* 0x000000260828722b */ /* 0x000fd00000000120 */
[----:B------:R-:W-:-:S10]  /*0770*/  DFMA R10, R10, R40, R38 ;  /* 0x000000280a0a722b */ /* 0x000fd40000000026 */
[----:B------:R-:W-:-:S05]  /*0780*/  FFMA R0, RZ, R9, R11 ;  /* 0x00000009ff007223 */ /* 0x000fca000000000b */
[----:B------:R-:W-:-:S13]  /*0790*/  FSETP.GT.AND P0, PT, |R0|, 1.469367938527859385e-39, PT ;  /* 0x001000000000780b */ /* 0x000fda0003f04200 */
[----:B------:R-:W-:Y:S05]  /*07a0*/  @P0 BRA P1, `(.L_x_8) ;  /* 0x00000000000c0947 */ /* 0x000fea0000800000 */
[----:B------:R-:W-:Y:S01]  /*07b0*/  IMAD.MOV.U32 R10, RZ, RZ, R32 ;  /* 0x000000ffff0a7224 */ /* 0x000fe200078e0020 */
[----:B------:R-:W-:-:S07]  /*07c0*/  MOV R0, 0x7e0 ;  /* 0x000007e000007802 */ /* 0x000fce0000000f00 */
[----:B------:R-:W-:Y:S05]  /*07d0*/  CALL.REL.NOINC `($__internal_0_$__cuda_sm20_div_rn_f64_full) ;  /* 0x0000000c00f47944 */ /* 0x000fea0003c00000 */
.L_x_8:
[----:B------:R-:W-:Y:S05]  /*07e0*/  BSYNC.RECONVERGENT B0 ;  /* 0x0000000000007941 */ /* 0x000fea0003800200 */
.L_x_7:
[C---:B------:R-:W-:Y:S01]  /*07f0*/  FADD R0, R2.reuse, R35 ;  /* 0x0000002302007221 */ /* 0x040fe20000000000 */
[----:B------:R-:W-:Y:S01]  /*0800*/  FMUL R39, R2, -R35 ;  /* 0x8000002302277220 */ /* 0x000fe20000400000 */
[----:B------:R0:W1:Y:S01]  /*0810*/  F2F.F32.F64 R37, R10 ;  /* 0x0000000a00257310 */ /* 0x0000620000301000 */
[----:B------:R-:W-:Y:S01]  /*0820*/  BSSY.RECONVERGENT B4, `(.L_x_9) ;  /* 0x000000e000047945 */ /* 0x000fe20003800200 */
[----:B------:R-:W-:Y:S01]  /*0830*/  FMUL R8, R0, R0 ;  /* 0x0000000000087220 */ /* 0x000fe20000400000 */
[----:B------:R-:W-:-:S05]  /*0840*/  FMUL R39, R39, |R36| ;  /* 0x4000002427277220 */ /* 0x000fca0000400000 */
[----:B------:R-:W2:Y:S08]  /*0850*/  MUFU.RCP R0, R8 ;  /* 0x0000000800007308 */ /* 0x000eb00000001000 */
[----:B------:R-:W3:Y:S01]  /*0860*/  FCHK P0, R39, R8 ;  /* 0x0000000827007302 */ /* 0x000ee20000000000 */
[----:B--2---:R-:W-:-:S04]  /*0870*/  FFMA R7, -R8, R0, 1 ;  /* 0x3f80000008077423 */ /* 0x004fc80000000100 */
[----:B------:R-:W-:-:S04]  /*0880*/  FFMA R0, R0, R7, R0 ;  /* 0x0000000700007223 */ /* 0x000fc80000000000 */
[----:B------:R-:W-:-:S04]  /*0890*/  FFMA R7, R39, R0, RZ ;  /* 0x0000000027077223 */ /* 0x000fc800000000ff */
[----:B------:R-:W-:-:S04]  /*08a0*/  FFMA R2, -R8, R7, R39 ;  /* 0x0000000708027223 */ /* 0x000fc80000000127 */
[----:B------:R-:W-:Y:S01]  /*08b0*/  FFMA R0, R0, R2, R7 ;  /* 0x0000000200007223 */ /* 0x000fe20000000007 */
[----:B01-3--:R-:W-:Y:S06]  /*08c0*/  @!P0 BRA `(.L_x_10) ;  /* 0x00000000000c8947 */ /* 0x00bfec0003800000 */
[----:B------:R-:W-:Y:S02]  /*08d0*/  MOV R35, R8 ;  /* 0x0000000800237202 */ /* 0x000fe40000000f00 */
[----:B------:R-:W-:-:S07]  /*08e0*/  MOV R8, 0x900 ;  /* 0x0000090000087802 */ /* 0x000fce0000000f00 */
[----:B------:R-:W-:Y:S05]  /*08f0*/  CALL.REL.NOINC `($__internal_1_$__cuda_sm3x_div_rn_noftz_f32_slowpath) ;  /* 0x0000001400247944 */ /* 0x000fea0003c00000 */
.L_x_10:
[----:B------:R-:W-:Y:S05]  /*0900*/  BSYNC.RECONVERGENT B4 ;  /* 0x0000000000047941 */ /* 0x000fea0003800200 */
.L_x_9:
[----:B------:R-:W-:Y:S01]  /*0910*/  FADD R11, -R37, -RZ ;  /* 0x800000ff250b7221 */ /* 0x000fe20000000100 */
[----:B------:R-:W-:Y:S04]  /*0920*/  REDG.E.ADD.F32.FTZ.RN.STRONG.GPU desc[UR14][R18.64], R37 ;  /* 0x00000025120079a6 */ /* 0x000fe8000c12f30e */
[----:B------:R-:W-:Y:S04]  /*0930*/  REDG.E.ADD.F32.FTZ.RN.STRONG.GPU desc[UR14][R28.64+-0x4], R11 ;  /* 0xfffffc0b1c0079a6 */ /* 0x000fe8000c12f30e */
[----:B------:R-:W-:Y:S04]  /*0940*/  REDG.E.ADD.F32.FTZ.RN.STRONG.GPU desc[UR14][R20.64], R0 ;  /* 0x00000000140079a6 */ /* 0x000fe8000c12f30e */
[----:B------:R0:W-:Y:S04]  /*0950*/  REDG.E.ADD.F32.FTZ.RN.STRONG.GPU desc[UR14][R26.64+-0x4], R0 ;  /* 0xfffffc001a0079a6 */ /* 0x0001e8000c12f30e */
[----:B------:R-:W2:Y:S04]  /*0960*/  LDG.E R38, desc[UR14][R14.64] ;  /* 0x0000000e0e267981 */ /* 0x000ea8000c1e1900 */
[----:B------:R-:W2:Y:S04]  /*0970*/  LDG.E R9, desc[UR14][R24.64] ;  /* 0x0000000e18097981 */ /* 0x000ea8000c1e1900 */
[----:B------:R-:W3:Y:S04]  /*0980*/  LDG.E R2, desc[UR14][R12.64] ;  /* 0x0000000e0c027981 */ /* 0x000ee8000c1e1900 */
[----:B------:R-:W4:Y:S01]  /*0990*/  LDG.E R7, desc[UR14][R22.64] ;  /* 0x0000000e16077981 */ /* 0x000f22000c1e1900 */
[----:B------:R-:W1:Y:S01]  /*09a0*/  MUFU.RCP R36, R5 ;  /* 0x0000000500247308 */ /* 0x000e620000001000 */
[----:B------:R-:W-:Y:S01]  /*09b0*/  BSSY.RECONVERGENT B4, `(.L_x_11) ;  /* 0x0000012000047945 */ /* 0x000fe20003800200 */
[----:B--2---:R-:W-:-:S02]  /*09c0*/  IMAD.IADD R38, R38, 0x1, -R9 ;  /* 0x0000000126267824 */ /* 0x004fc400078e0a09 */
[----:B-1----:R-:W-:Y:S01]  /*09d0*/  FFMA R9, -R5, R36, 1 ;  /* 0x3f80000005097423 */ /* 0x002fe20000000124 */
[----:B---3--:R-:W-:-:S03]  /*09e0*/  I2FP.F32.S32 R2, R2 ;  /* 0x0000000200027245 */ /* 0x008fc60000201400 */
[----:B------:R-:W-:Y:S01]  /*09f0*/  FFMA R36, R36, R9, R36 ;  /* 0x0000000924247223 */ /* 0x000fe20000000024 */
[----:B------:R-:W-:Y:S02]  /*0a00*/  I2FP.F32.S32 R8, R38 ;  /* 0x0000002600087245 */ /* 0x000fe40000201400 */
[----:B----4-:R-:W-:-:S05]  /*0a10*/  I2FP.F32.S32 R7, R7 ;  /* 0x0000000700077245 */ /* 0x010fca0000201400 */
[----:B------:R-:W-:-:S04]  /*0a20*/  FADD R7, -R2, R7 ;  /* 0x0000000702077221 */ /* 0x000fc80000000100 */
[----:B------:R-:W-:-:S04]  /*0a30*/  FMUL R39, R8, R7 ;  /* 0x0000000708277220 */ /* 0x000fc80000400000 */
[----:B------:R-:W1:Y:S01]  /*0a40*/  FCHK P0, R39, R5 ;  /* 0x0000000527007302 */ /* 0x000e620000000000 */
[----:B0-----:R-:W-:-:S04]  /*0a50*/  FFMA R0, R36, R39, RZ ;  /* 0x0000002724007223 */ /* 0x001fc800000000ff */
[----:B------:R-:W-:-:S04]  /*0a60*/  FFMA R7, -R5, R0, R39 ;  /* 0x0000000005077223 */ /* 0x000fc80000000127 */
[----:B------:R-:W-:Y:S01]  /*0a70*/  FFMA R36, R36, R7, R0 ;  /* 0x0000000724247223 */ /* 0x000fe20000000000 */
[----:B-1----:R-:W-:Y:S06]  /*0a80*/  @!P0 BRA `(.L_x_12) ;  /* 0x0000000000108947 */ /* 0x002fec0003800000 */
[----:B------:R-:W-:Y:S01]  /*0a90*/  IMAD.MOV.U32 R35, RZ, RZ, R5 ;  /* 0x000000ffff237224 */ /* 0x000fe200078e0005 */
[----:B------:R-:W-:-:S07]  /*0aa0*/  MOV R8, 0xac0 ;  /* 0x00000ac000087802 */ /* 0x000fce0000000f00 */
[----:B------:R-:W-:Y:S05]  /*0ab0*/  CALL.REL.NOINC `($__internal_1_$__cuda_sm3x_div_rn_noftz_f32_slowpath) ;  /* 0x0000001000b47944 */ /* 0x000fea0003c00000 */
[----:B------:R-:W-:-:S07]  /*0ac0*/  IMAD.MOV.U32 R36, RZ, RZ, R0 ;  /* 0x000000ffff247224 */ /* 0x000fce00078e0000 */
.L_x_12:
[----:B------:R-:W-:Y:S05]  /*0ad0*/  BSYNC.RECONVERGENT B4 ;  /* 0x0000000000047941 */ /* 0x000fea0003800200 */
.L_x_11:
[----:B------:R-:W2:Y:S04]  /*0ae0*/  LDG.E R35, desc[UR14][R30.64] ;  /* 0x0000000e1e237981 */ /* 0x000ea8000c1e1900 */
[----:B------:R-:W3:Y:S01]  /*0af0*/  LDG.E R2, desc[UR14][R16.64] ;  /* 0x0000000e10027981 */ /* 0x000ee2000c1e1900 */
[----:B------:R-:W0:Y:S01]  /*0b00*/  I2F.F64 R38, R38 ;  /* 0x0000002600267312 */ /* 0x000e220000201c00 */
[----:B------:R-:W-:Y:S02]  /*0b10*/  HFMA2 R8, -RZ, RZ, 0, 0 ;  /* 0x00000000ff087431 */ /* 0x000fe400000001ff */
        /* <DEDUP_REMOVED lines=15> */
.L_x_14:
[----:B------:R-:W-:Y:S05]  /*0c10*/  BSYNC.RECONVERGENT B4 ;  /* 0x0000000000047941 */ /* 0x000fea0003800200 */
.L_x_13:
        /* <DEDUP_REMOVED lines=22> */
[----:B------:R-:W-:Y:S02]  /*0d80*/  MOV R10, R32 ;  /* 0x00000020000a7202 */ /* 0x000fe40000000f00 */
[----:B------:R-:W-:-:S07]  /*0d90*/  MOV R0, 0xdb0 ;  /* 0x00000db000007802 */ /* 0x000fce0000000f00 */
[----:B------:R-:W-:Y:S05]  /*0da0*/  CALL.REL.NOINC `($__internal_0_$__cuda_sm20_div_rn_f64_full) ;  /* 0x0000000800807944 */ /* 0x000fea0003c00000 */
.L_x_16:
[----:B------:R-:W-:Y:S05]  /*0db0*/  BSYNC.RECONVERGENT B0 ;  /* 0x0000000000007941 */ /* 0x000fea0003800200 */
.L_x_15:
        /* <DEDUP_REMOVED lines=17> */
[----:B------:R-:W-:-:S07]  /*0ed0*/  IMAD.MOV.U32 R9, RZ, RZ, R0 ;  /* 0x000000ffff097224 */ /* 0x000fce00078e0000 */
.L_x_18:
[----:B------:R-:W-:Y:S05]  /*0ee0*/  BSYNC.RECONVERGENT B4 ;  /* 0x0000000000047941 */ /* 0x000fea0003800200 */
.L_x_17:
[----:B------:R-:W-:Y:S02]  /*0ef0*/  VIADD R3, R3, 0x2 ;  /* 0x0000000203037836 */ /* 0x000fe40000000000 */
[----:B------:R-:W-:Y:S01]  /*0f00*/  FADD R7, -R37, -RZ ;  /* 0x800000ff25077221 */ /* 0x000fe20000000100 */
[----:B------:R-:W-:Y:S02]  /*0f10*/  REDG.E.ADD.F32.FTZ.RN.STRONG.GPU desc[UR14][R18.64], R37 ;  /* 0x00000025120079a6 */ /* 0x000fe4000c12f30e */
[----:B------:R-:W-:Y:S02]  /*0f20*/  ISETP.NE.AND P0, PT, R3, RZ, PT ;  /* 0x000000ff0300720c */ /* 0x000fe40003f05270 */
[----:B------:R0:W-:Y:S01]  /*0f30*/  REDG.E.ADD.F32.FTZ.RN.STRONG.GPU desc[UR14][R28.64], R7 ;  /* 0x000000071c0079a6 */ /* 0x0001e2000c12f30e */
[----:B------:R-:W-:Y:S02]  /*0f40*/  IADD3 R2, P2, PT, R26, 0x8, RZ ;  /* 0x000000081a027810 */ /* 0x000fe40007f5e0ff */
[----:B------:R-:W-:Y:S01]  /*0f50*/  IADD3 R24, P3, PT, R24, 0x8, RZ ;  /* 0x0000000818187810 */ /* 0x000fe20007f7e0ff */
[----:B------:R1:W-:Y:S01]  /*0f60*/  REDG.E.ADD.F32.FTZ.RN.STRONG.GPU desc[UR14][R20.64], R9 ;  /* 0x00000009140079a6 */ /* 0x0003e2000c12f30e */
[----:B------:R-:W-:-:S02]  /*0f70*/  IADD3 R0, P4, PT, R28, 0x8, RZ ;  /* 0x000000081c007810 */ /* 0x000fc40007f9e0ff */
[----:B------:R-:W-:Y:S01]  /*0f80*/  IADD3 R22, P1, PT, R22, 0x8, RZ ;  /* 0x0000000816167810 */ /* 0x000fe20007f3e0ff */
[----:B------:R1:W-:Y:S01]  /*0f90*/  REDG.E.ADD.F32.FTZ.RN.STRONG.GPU desc[UR14][R26.64], R9 ;  /* 0x000000091a0079a6 */ /* 0x0003e2000c12f30e */
[----:B------:R-:W-:Y:S01]  /*0fa0*/  IADD3 R30, P5, PT, R30, 0x8, RZ ;  /* 0x000000081e1e7810 */ /* 0x000fe20007fbe0ff */
[----:B------:R-:W-:Y:S01]  /*0fb0*/  IMAD.X R25, RZ, RZ, R25, P3 ;  /* 0x000000ffff197224 */ /* 0x000fe200018e0619 */
[----:B------:R-:W-:Y:S01]  /*0fc0*/  IADD3.X R23, PT, PT, RZ, R23, RZ, P1, !PT ;  /* 0x00000017ff177210 */ /* 0x000fe20000ffe4ff */
[----:B0-----:R-:W-:Y:S01]  /*0fd0*/  IMAD.X R7, RZ, RZ, R27, P2 ;  /* 0x000000ffff077224 */ /* 0x001fe200010e061b */
[----:B------:R-:W-:Y:S01]  /*0fe0*/  IADD3.X R31, PT, PT, RZ, R31, RZ, P5, !PT ;  /* 0x0000001fff1f7210 */ /* 0x000fe20002ffe4ff */
[----:B------:R-:W-:Y:S01]  /*0ff0*/  IMAD.X R29, RZ, RZ, R29, P4 ;  /* 0x000000ffff1d7224 */ /* 0x000fe200020e061d */
[----:B------:R-:W-:Y:S07]  /*1000*/  @P0 BRA `(.L_x_19) ;  /* 0xfffffff000d00947 */ /* 0x000fee000383ffff */
[----:B------:R-:W-:Y:S05]  /*1010*/  BSYNC B2 ;  /* 0x0000000000027941 */ /* 0x000fea0003800000 */
.L_x_2:
[----:B------:R-:W-:Y:S02]  /*1020*/  IMAD.MOV.U32 R8, RZ, RZ, R4 ;  /* 0x000000ffff087224 */ /* 0x000fe400078e0004 */
[----:B-1----:R-:W-:-:S07]  /*1030*/  IMAD.MOV.U32 R9, RZ, RZ, RZ ;  /* 0x000000ffff097224 */ /* 0x002fce00078e00ff */
.L_x_1:
[----:B------:R-:W-:Y:S05]  /*1040*/  BSYNC B3 ;  /* 0x0000000000037941 */ /* 0x000fea0003800000 */
.L_x_0:
[----:B------:R-:W-:-:S04]  /*1050*/  LOP3.LUT R6, R6, 0x1, RZ, 0xc0, !PT ;  /* 0x0000000106067812 */ /* 0x000fc800078ec0ff */
[----:B------:R-:W-:-:S13]  /*1060*/  ISETP.NE.U32.AND P0, PT, R6, 0x1, PT ;  /* 0x000000010600780c */ /* 0x000fda0003f05070 */
[----:B------:R-:W-:Y:S05]  /*1070*/  @!P0 EXIT ;  /* 0x000000000000894d */ /* 0x000fea0003800000 */
[----:B------:R-:W0:Y:S01]  /*1080*/  LDCU.64 UR6, c[0x0][0x398] ;  /* 0x00007300ff0677ac */ /* 0x000e220008000a00 */
[C---:B------:R-:W-:Y:S01]  /*1090*/  IMAD.SHL.U32 R2, R8.reuse, 0x4, RZ ;  /* 0x0000000408027824 */ /* 0x040fe200078e00ff */
[----:B------:R-:W-:Y:S01]  /*10a0*/  SHF.L.U64.HI R3, R8, 0x2, R9 ;  /* 0x0000000208037819 */ /* 0x000fe20000010209 */
[----:B------:R-:W2:Y:S01]  /*10b0*/  LDG.E R12, desc[UR14][R12.64] ;  /* 0x0000000e0c0c7981 */ /* 0x000ea2000c1e1900 */
[----:B------:R-:W1:Y:S03]  /*10c0*/  LDCU.64 UR4, c[0x0][0x3a8] ;  /* 0x00007500ff0477ac */ /* 0x000e660008000a00 */
[----:B------:R-:W3:Y:S01]  /*10d0*/  LDG.E R4, desc[UR14][R14.64] ;  /* 0x0000000e0e047981 */ /* 0x000ee2000c1e1900 */
[C---:B0-----:R-:W-:Y:S02]  /*10e0*/  IADD3 R10, P1, PT, R2.reuse, UR6, RZ ;  /* 0x00000006020a7c10 */ /* 0x041fe4000ff3e0ff */
[----:B-1----:R-:W-:-:S02]  /*10f0*/  IADD3 R8, P0, PT, R2, UR4, RZ ;  /* 0x0000000402087c10 */ /* 0x002fc4000ff1e0ff */
[C---:B------:R-:W-:Y:S02]  /*1100*/  IADD3.X R11, PT, PT, R3.reuse, UR7, RZ, P1, !PT ;  /* 0x00000007030b7c10 */ /* 0x040fe40008ffe4ff */
[----:B------:R-:W-:-:S04]  /*1110*/  IADD3.X R9, PT, PT, R3, UR5, RZ, P0, !PT ;  /* 0x0000000503097c10 */ /* 0x000fc800087fe4ff */
[----:B------:R-:W3:Y:S04]  /*1120*/  LDG.E R11, desc[UR14][R10.64] ;  /* 0x0000000e0a0b7981 */ /* 0x000ee8000c1e1900 */
[----:B------:R-:W4:Y:S01]  /*1130*/  LDG.E R8, desc[UR14][R8.64] ;  /* 0x0000000e08087981 */ /* 0x000f22000c1e1900 */
[----:B------:R-:W0:Y:S01]  /*1140*/  MUFU.RCP R22, R5 ;  /* 0x0000000500167308 */ /* 0x000e220000001000 */
[----:B------:R-:W-:Y:S01]  /*1150*/  BSSY.RECONVERGENT B2, `(.L_x_20) ;  /* 0x0000012000027945 */ /* 0x000fe20003800200 */
[----:B0-----:R-:W-:Y:S01]  /*1160*/  FFMA R23, -R5, R22, 1 ;  /* 0x3f80000005177423 */ /* 0x001fe20000000116 */
[----:B--2---:R-:W-:Y:S02]  /*1170*/  I2FP.F32.S32 R0, R12 ;  /* 0x0000000c00007245 */ /* 0x004fe40000201400 */
[----:B---3--:R-:W-:-:S02]  /*1180*/  IADD3 R4, PT, PT, R4, -R11, RZ ;  /* 0x8000000b04047210 */ /* 0x008fc40007ffe0ff */
[----:B----4-:R-:W-:Y:S02]  /*1190*/  I2FP.F32.S32 R7, R8 ;  /* 0x0000000800077245 */ /* 0x010fe40000201400 */
[----:B------:R-:W-:-:S03]  /*11a0*/  I2FP.F32.S32 R6, R4 ;  /* 0x0000000400067245 */ /* 0x000fc60000201400 */
[----:B------:R-:W-:-:S04]  /*11b0*/  FADD R7, -R0, R7 ;  /* 0x0000000700077221 */ /* 0x000fc80000000100 */
[----:B------:R-:W-:-:S04]  /*11c0*/  FMUL R39, R6, R7 ;  /* 0x0000000706277220 */ /* 0x000fc80000400000 */
[----:B------:R-:W0:Y:S01]  /*11d0*/  FCHK P0, R39, R5 ;  /* 0x0000000527007302 */ /* 0x000e220000000000 */
[----:B------:R-:W-:-:S04]  /*11e0*/  FFMA R6, R22, R23, R22 ;  /* 0x0000001716067223 */ /* 0x000fc80000000016 */
[----:B------:R-:W-:-:S04]  /*11f0*/  FFMA R0, R6, R39, RZ ;  /* 0x0000002706007223 */ /* 0x000fc800000000ff */
[----:B------:R-:W-:-:S04]  /*1200*/  FFMA R7, -R5, R0, R39 ;  /* 0x0000000005077223 */ /* 0x000fc80000000127 */
[----:B------:R-:W-:Y:S01]  /*1210*/  FFMA R6, R6, R7, R0 ;  /* 0x0000000706067223 */ /* 0x000fe20000000000 */
[----:B0-----:R-:W-:Y:S06]  /*1220*/  @!P0 BRA `(.L_x_21) ;  /* 0x0000000000108947 */ /* 0x001fec0003800000 */
[----:B------:R-:W-:Y:S01]  /*1230*/  IMAD.MOV.U32 R35, RZ, RZ, R5 ;  /* 0x000000ffff237224 */ /* 0x000fe200078e0005 */
[----:B------:R-:W-:-:S07]  /*1240*/  MOV R8, 0x1260 ;  /* 0x0000126000087802 */ /* 0x000fce0000000f00 */
[----:B------:R-:W-:Y:S05]  /*1250*/  CALL.REL.NOINC `($__internal_1_$__cuda_sm3x_div_rn_noftz_f32_slowpath) ;  /* 0x0000000800cc7944 */ /* 0x000fea0003c00000 */
[----:B------:R-:W-:-:S07]  /*1260*/  IMAD.MOV.U32 R6, RZ, RZ, R0 ;  /* 0x000000ffff067224 */ /* 0x000fce00078e0000 */
.L_x_21:
[----:B------:R-:W-:Y:S05]  /*1270*/  BSYNC.RECONVERGENT B2 ;  /* 0x0000000000027941 */ /* 0x000fea0003800200 */
.L_x_20:
[----:B------:R-:W0:Y:S01]  /*1280*/  LDCU.64 UR4, c[0x0][0x3a0] ;  /* 0x00007400ff0477ac */ /* 0x000e220008000a00 */
[----:B------:R-:W2:Y:S01]  /*1290*/  LDG.E R16, desc[UR14][R16.64] ;  /* 0x0000000e10107981 */ /* 0x000ea2000c1e1900 */
[----:B0-----:R-:W-:-:S04]  /*12a0*/  IADD3 R10, P0, PT, R2, UR4, RZ ;  /* 0x00000004020a7c10 */ /* 0x001fc8000ff1e0ff */
[----:B------:R-:W-:-:S05]  /*12b0*/  IADD3.X R11, PT, PT, R3, UR5, RZ, P0, !PT ;  /* 0x00000005030b7c10 */ /* 0x000fca00087fe4ff */
[----:B------:R-:W3:Y:S01]  /*12c0*/  LDG.E R5, desc[UR14][R10.64] ;  /* 0x0000000e0a057981 */ /* 0x000ee2000c1e1900 */
[----:B------:R-:W0:Y:S01]  /*12d0*/  I2F.F64 R8, R4 ;  /* 0x0000000400087312 */ /* 0x000e220000201c00 */
[----:B------:R-:W-:Y:S01]  /*12e0*/  IMAD.MOV.U32 R12, RZ, RZ, 0x0 ;  /* 0x00000000ff0c7424 */ /* 0x000fe200078e00ff */
[----:B------:R-:W-:-:S06]  /*12f0*/  MOV R13, 0x3fe00000 ;  /* 0x3fe00000000d7802 */ /* 0x000fcc0000000f00 */
[----:B0-----:R-:W-:-:S06]  /*1300*/  DFMA R8, R8, R12, 0.5 ;  /* 0x3fe000000808742b */ /* 0x001fcc000000000c */
[----:B------:R0:W1:Y:S01]  /*1310*/  F2F.F32.F64 R12, R8 ;  /* 0x00000008000c7310 */ /* 0x0000620000301000 */
[----:B------:R-:W-:Y:S07]  /*1320*/  BSSY.RECONVERGENT B2, `(.L_x_22) ;  /* 0x000000d000027945 */ /* 0x000fee0003800200 */
[----:B---3--:R-:W3:Y:S08]  /*1330*/  MUFU.RCP R0, R5 ;  /* 0x0000000500007308 */ /* 0x008ef00000001000 */
[----:B--2---:R-:W2:Y:S01]  /*1340*/  FCHK P0, R16, R5 ;  /* 0x0000000510007302 */ /* 0x004ea20000000000 */
[----:B---3--:R-:W-:-:S04]  /*1350*/  FFMA R7, -R5, R0, 1 ;  /* 0x3f80000005077423 */ /* 0x008fc80000000100 */
[----:B------:R-:W-:-:S04]  /*1360*/  FFMA R7, R0, R7, R0 ;  /* 0x0000000700077223 */ /* 0x000fc80000000000 */
[----:B------:R-:W-:-:S04]  /*1370*/  FFMA R0, R16, R7, RZ ;  /* 0x0000000710007223 */ /* 0x000fc800000000ff */
[----:B------:R-:W-:-:S04]  /*1380*/  FFMA R10, -R5, R0, R16 ;  /* 0x00000000050a7223 */ /* 0x000fc80000000110 */
[----:B------:R-:W-:Y:S01]  /*1390*/  FFMA R0, R7, R10, R0 ;  /* 0x0000000a07007223 */ /* 0x000fe20000000000 */
[----:B012---:R-:W-:Y:S06]  /*13a0*/  @!P0 BRA `(.L_x_23) ;  /* 0x0000000000108947 */ /* 0x007fec0003800000 */
[----:B------:R-:W-:Y:S01]  /*13b0*/  IMAD.MOV.U32 R39, RZ, RZ, R16 ;  /* 0x000000ffff277224 */ /* 0x000fe200078e0010 */
[----:B------:R-:W-:Y:S01]  /*13c0*/  MOV R8, 0x13f0 ;  /* 0x000013f000087802 */ /* 0x000fe20000000f00 */
[----:B------:R-:W-:-:S07]  /*13d0*/  IMAD.MOV.U32 R35, RZ, RZ, R5 ;  /* 0x000000ffff237224 */ /* 0x000fce00078e0005 */
[----:B------:R-:W-:Y:S05]  /*13e0*/  CALL.REL.NOINC `($__internal_1_$__cuda_sm3x_div_rn_noftz_f32_slowpath) ;  /* 0x0000000800687944 */ /* 0x000fea0003c00000 */
.L_x_23:
[----:B------:R-:W-:Y:S05]  /*13f0*/  BSYNC.RECONVERGENT B2 ;  /* 0x0000000000027941 */ /* 0x000fea0003800200 */
.L_x_22:
        /* <DEDUP_REMOVED lines=9> */
[----:B------:R-:W-:Y:S02]  /*1490*/  DFMA R26, R8, R8, R8 ;  /* 0x00000008081a722b */ /* 0x000fe40000000008 */
[----:B------:R-:W0:Y:S06]  /*14a0*/  F2F.F64.F32 R8, |R6| ;  /* 0x4000000600087310 */ /* 0x000e2c0000201800 */
[----:B------:R-:W-:-:S08]  /*14b0*/  DFMA R26, R24, R26, R24 ;  /* 0x0000001a181a722b */ /* 0x000fd00000000018 */
[----:B------:R-:W-:Y:S02]  /*14c0*/  DFMA R22, -R14, R26, 1 ;  /* 0x3ff000000e16742b */ /* 0x000fe4000000011a */
[----:B0-----:R-:W-:-:S06]  /*14d0*/  DMUL R32, R8, R10 ;  /* 0x0000000a08207228 */ /* 0x001fcc0000000000 */
[----:B------:R-:W-:-:S04]  /*14e0*/  DFMA R22, R26, R22, R26 ;  /* 0x000000161a16722b */ /* 0x000fc8000000001a */
[----:B------:R-:W-:-:S04]  /*14f0*/  FSETP.GEU.AND P1, PT, |R33|, 6.5827683646048100446e-37, PT ;  /* 0x036000002100780b */ /* 0x000fc80003f2e200 */
[----:B------:R-:W-:-:S08]  /*1500*/  DMUL R8, R32, R22 ;  /* 0x0000001620087228 */ /* 0x000fd00000000000 */
[----:B------:R-:W-:-:S08]  /*1510*/  DFMA R10, -R14, R8, R32 ;  /* 0x000000080e0a722b */ /* 0x000fd00000000120 */
[----:B------:R-:W-:-:S10]  /*1520*/  DFMA R8, R22, R10, R8 ;  /* 0x0000000a1608722b */ /* 0x000fd40000000008 */
[----:B------:R-:W-:-:S05]  /*1530*/  FFMA R0, RZ, R15, R9 ;  /* 0x0000000fff007223 */ /* 0x000fca0000000009 */
[----:B------:R-:W-:-:S13]  /*1540*/  FSETP.GT.AND P0, PT, |R0|, 1.469367938527859385e-39, PT ;  /* 0x001000000000780b */ /* 0x000fda0003f04200 */
[----:B------:R-:W-:Y:S05]  /*1550*/  @P0 BRA P1, `(.L_x_25) ;  /* 0x00000000001c0947 */ /* 0x000fea0000800000 */
[----:B------:R-:W-:Y:S01]  /*1560*/  MOV R10, R32 ;  /* 0x00000020000a7202 */ /* 0x000fe20000000f00 */
[----:B------:R-:W-:Y:S01]  /*1570*/  IMAD.MOV.U32 R8, RZ, RZ, R14 ;  /* 0x000000ffff087224 */ /* 0x000fe200078e000e */
[----:B------:R-:W-:Y:S01]  /*1580*/  MOV R0, 0x15b0 ;  /* 0x000015b000007802 */ /* 0x000fe20000000f00 */
[----:B------:R-:W-:-:S07]  /*1590*/  IMAD.MOV.U32 R9, RZ, RZ, R15 ;  /* 0x000000ffff097224 */ /* 0x000fce00078e000f */
[----:B------:R-:W-:Y:S05]  /*15a0*/  CALL.REL.NOINC `($__internal_0_$__cuda_sm20_div_rn_f64_full) ;  /* 0x0000000000807944 */ /* 0x000fea0003c00000 */
[----:B------:R-:W-:Y:S01]  /*15b0*/  IMAD.MOV.U32 R8, RZ, RZ, R10 ;  /* 0x000000ffff087224 */ /* 0x000fe200078e000a */
[----:B------:R-:W-:-:S07]  /*15c0*/  MOV R9, R11 ;  /* 0x0000000b00097202 */ /* 0x000fce0000000f00 */
.L_x_25:
[----:B------:R-:W-:Y:S05]  /*15d0*/  BSYNC.RECONVERGENT B0 ;  /* 0x0000000000007941 */ /* 0x000fea0003800200 */
.L_x_24:
        /* <DEDUP_REMOVED lines=14> */
[----:B------:R-:W-:-:S07]  /*16c0*/  MOV R8, 0x16e0 ;  /* 0x000016e000087802 */ /* 0x000fce0000000f00 */
[----:B------:R-:W-:Y:S05]  /*16d0*/  CALL.REL.NOINC `($__internal_1_$__cuda_sm3x_div_rn_noftz_f32_slowpath) ;  /* 0x0000000400ac7944 */ /* 0x000fea0003c00000 */
.L_x_27:
[----:B------:R-:W-:Y:S05]  /*16e0*/  BSYNC.RECONVERGENT B2 ;  /* 0x0000000000027941 */ /* 0x000fea0003800200 */
.L_x_26:
[----:B------:R-:W0:Y:S01]  /*16f0*/  LDCU.64 UR4, c[0x0][0x388] ;  /* 0x00007100ff0477ac */ /* 0x000e220008000a00 */
[----:B------:R-:W-:Y:S01]  /*1700*/  FADD R7, -R13, -RZ ;  /* 0x800000ff0d077221 */ /* 0x000fe20000000100 */
[----:B------:R-:W-:Y:S01]  /*1710*/  REDG.E.ADD.F32.FTZ.RN.STRONG.GPU desc[UR14][R18.64], R13 ;  /* 0x0000000d120079a6 */ /* 0x000fe2000c12f30e */
[----:B------:R-:W1:Y:S01]  /*1720*/  LDCU.64 UR6, c[0x0][0x390] ;  /* 0x00007200ff0677ac */ /* 0x000e620008000a00 */
[C---:B0-----:R-:W-:Y:S02]  /*1730*/  IADD3 R4, P0, PT, R2.reuse, UR4, RZ ;  /* 0x0000000402047c10 */ /* 0x041fe4000ff1e0ff */
[----:B-1----:R-:W-:Y:S02]  /*1740*/  IADD3 R2, P1, PT, R2, UR6, RZ ;  /* 0x0000000602027c10 */ /* 0x002fe4000ff3e0ff */
[C---:B------:R-:W-:Y:S02]  /*1750*/  IADD3.X R5, PT, PT, R3.reuse, UR5, RZ, P0, !PT ;  /* 0x0000000503057c10 */ /* 0x040fe400087fe4ff */
[----:B------:R-:W-:-:S03]  /*1760*/  IADD3.X R3, PT, PT, R3, UR7, RZ, P1, !PT ;  /* 0x0000000703037c10 */ /* 0x000fc60008ffe4ff */
[----:B------:R-:W-:Y:S04]  /*1770*/  REDG.E.ADD.F32.FTZ.RN.STRONG.GPU desc[UR14][R4.64], R7 ;  /* 0x00000007040079a6 */ /* 0x000fe8000c12f30e */
[----:B------:R-:W-:Y:S04]  /*1780*/  REDG.E.ADD.F32.FTZ.RN.STRONG.GPU desc[UR14][R20.64], R0 ;  /* 0x00000000140079a6 */ /* 0x000fe8000c12f30e */
[----:B------:R-:W-:Y:S01]  /*1790*/  REDG.E.ADD.F32.FTZ.RN.STRONG.GPU desc[UR14][R2.64], R0 ;  /* 0x00000000020079a6 */ /* 0x000fe2000c12f30e */
[----:B------:R-:W-:Y:S05]  /*17a0*/  EXIT ;  /* 0x000000000000794d */ /* 0x000fea0003800000 */
        .weak           $__internal_0_$__cuda_sm20_div_rn_f64_full
        .type           $__internal_0_$__cuda_sm20_div_rn_f64_full,@function
        .size           $__internal_0_$__cuda_sm20_div_rn_f64_full,($__internal_1_$__cuda_sm3x_div_rn_noftz_f32_slowpath - $__internal_0_$__cuda_sm20_div_rn_f64_full)
$__internal_0_$__cuda_sm20_div_rn_f64_full:
[----:B------:R-:W-:Y:S01]  /*17b0*/  IMAD.MOV.U32 R11, RZ, RZ, R33 ;  /* 0x000000ffff0b7224 */ /* 0x000fe200078e0021 */
[C---:B------:R-:W-:Y:S01]  /*17c0*/  FSETP.GEU.AND P0, PT, |R9|.reuse, 1.469367938527859385e-39, PT ;  /* 0x001000000900780b */ /* 0x040fe20003f0e200 */
[----:B------:R-:W-:Y:S01]  /*17d0*/  IMAD.MOV.U32 R42, RZ, RZ, 0x1 ;  /* 0x00000001ff2a7424 */ /* 0x000fe200078e00ff */
[----:B------:R-:W-:Y:S01]  /*17e0*/  LOP3.LUT R38, R9, 0x800fffff, RZ, 0xc0, !PT ;  /* 0x800fffff09267812 */ /* 0x000fe200078ec0ff */
[----:B------:R-:W-:Y:S01]  /*17f0*/  BSSY.RECONVERGENT B1, `(.L_x_28) ;  /* 0x0000054000017945 */ /* 0x000fe20003800200 */
[C---:B------:R-:W-:Y:S02]  /*1800*/  FSETP.GEU.AND P2, PT, |R11|.reuse, 1.469367938527859385e-39, PT ;  /* 0x001000000b00780b */ /* 0x040fe40003f4e200 */
[----:B------:R-:W-:Y:S01]  /*1810*/  LOP3.LUT R39, R38, 0x3ff00000, RZ, 0xfc, !PT ;  /* 0x3ff0000026277812 */ /* 0x000fe200078efcff */
[----:B------:R-:W-:Y:S01]  /*1820*/  IMAD.MOV.U32 R38, RZ, RZ, R8 ;  /* 0x000000ffff267224 */ /* 0x000fe200078e0008 */
[----:B------:R-:W-:Y:S02]  /*1830*/  LOP3.LUT R7, R11, 0x7ff00000, RZ, 0xc0, !PT ;  /* 0x7ff000000b077812 */ /* 0x000fe400078ec0ff */
[----:B------:R-:W-:-:S02]  /*1840*/  LOP3.LUT R34, R9, 0x7ff00000, RZ, 0xc0, !PT ;  /* 0x7ff0000009227812 */ /* 0x000fc400078ec0ff */
[----:B------:R-:W-:Y:S01]  /*1850*/  MOV R40, R10 ;  /* 0x0000000a00287202 */ /* 0x000fe20000000f00 */
[----:B------:R-:W-:Y:S01]  /*1860*/  @!P0 DMUL R38, R8, 8.98846567431157953865e+307 ;  /* 0x7fe0000008268828 */ /* 0x000fe20000000000 */
[----:B------:R-:W-:-:S03]  /*1870*/  ISETP.GE.U32.AND P1, PT, R7, R34, PT ;  /* 0x000000220700720c */ /* 0x000fc60003f26070 */
[----:B------:R-:W-:Y:S01]  /*1880*/  @!P2 LOP3.LUT R32, R9, 0x7ff00000, RZ, 0xc0, !PT ;  /* 0x7ff000000920a812 */ /* 0x000fe200078ec0ff */
[----:B------:R-:W-:Y:S01]  /*1890*/  @!P2 IMAD.MOV.U32 R44, RZ, RZ, RZ ;  /* 0x000000ffff2ca224 */ /* 0x000fe200078e00ff */
[----:B------:R-:W0:Y:S02]  /*18a0*/  MUFU.RCP64H R43, R39 ;  /* 0x00000027002b7308 */ /* 0x000e240000001800 */
[----:B------:R-:W-:Y:S01]  /*18b0*/  @!P2 ISETP.GE.U32.AND P3, PT, R7, R32, PT ;  /* 0x000000200700a20c */ /* 0x000fe20003f66070 */
[----:B------:R-:W-:Y:S01]  /*18c0*/  IMAD.MOV.U32 R32, RZ, RZ, 0x1ca00000 ;  /* 0x1ca00000ff207424 */ /* 0x000fe200078e00ff */
[----:B------:R-:W-:-:S04]  /*18d0*/  @!P0 LOP3.LUT R34, R39, 0x7ff00000, RZ, 0xc0, !PT ;  /* 0x7ff0000027228812 */ /* 0x000fc800078ec0ff */
[C---:B------:R-:W-:Y:S02]  /*18e0*/  @!P2 SEL R37, R32.reuse, 0x63400000, !P3 ;  /* 0x634000002025a807 */ /* 0x040fe40005800000 */
[----:B------:R-:W-:Y:S02]  /*18f0*/  SEL R33, R32, 0x63400000, !P1 ;  /* 0x6340000020217807 */ /* 0x000fe40004800000 */
[--C-:B------:R-:W-:Y:S02]  /*1900*/  @!P2 LOP3.LUT R37, R37, 0x80000000, R11.reuse, 0xf8, !PT ;  /* 0x800000002525a812 */ /* 0x100fe400078ef80b */
[----:B------:R-:W-:Y:S01]  /*1910*/  LOP3.LUT R41, R33, 0x800fffff, R11, 0xf8, !PT ;  /* 0x800fffff21297812 */ /* 0x000fe200078ef80b */
[----:B------:R-:W-:Y:S01]  /*1920*/  IMAD.MOV.U32 R33, RZ, RZ, R7 ;  /* 0x000000ffff217224 */ /* 0x000fe200078e0007 */
[----:B------:R-:W-:-:S06]  /*1930*/  @!P2 LOP3.LUT R45, R37, 0x100000, RZ, 0xfc, !PT ;  /* 0x00100000252da812 */ /* 0x000fcc00078efcff */
[----:B------:R-:W-:Y:S02]  /*1940*/  @!P2 DFMA R40, R40, 2, -R44 ;  /* 0x400000002828a82b */ /* 0x000fe4000000082c */
[----:B0-----:R-:W-:-:S08]  /*1950*/  DFMA R44, R42, -R38, 1 ;  /* 0x3ff000002a2c742b */ /* 0x001fd00000000826 */
[----:B------:R-:W-:Y:S01]  /*1960*/  DFMA R44, R44, R44, R44 ;  /* 0x0000002c2c2c722b */ /* 0x000fe2000000002c */
[----:B------:R-:W-:-:S04]  /*1970*/  @!P2 LOP3.LUT R33, R41, 0x7ff00000, RZ, 0xc0, !PT ;  /* 0x7ff000002921a812 */ /* 0x000fc800078ec0ff */
[----:B------:R-:W-:-:S03]  /*1980*/  IADD3 R37, PT, PT, R33, -0x1, RZ ;  /* 0xffffffff21257810 */ /* 0x000fc60007ffe0ff */
[----:B------:R-:W-:Y:S01]  /*1990*/  DFMA R42, R42, R44, R42 ;  /* 0x0000002c2a2a722b */ /* 0x000fe2000000002a */
[----:B------:R-:W-:Y:S01]  /*19a0*/  ISETP.GT.U32.AND P0, PT, R37, 0x7feffffe, PT ;  /* 0x7feffffe2500780c */ /* 0x000fe20003f04070 */
[----:B------:R-:W-:-:S05]  /*19b0*/  VIADD R37, R34, 0xffffffff ;  /* 0xffffffff22257836 */ /* 0x000fca0000000000 */
[----:B------:R-:W-:Y:S01]  /*19c0*/  ISETP.GT.U32.OR P0, PT, R37, 0x7feffffe, P0 ;  /* 0x7feffffe2500780c */ /* 0x000fe20000704470 */
[----:B------:R-:W-:-:S08]  /*19d0*/  DFMA R46, R42, -R38, 1 ;  /* 0x3ff000002a2e742b */ /* 0x000fd00000000826 */
[----:B------:R-:W-:-:S08]  /*19e0*/  DFMA R46, R42, R46, R42 ;  /* 0x0000002e2a2e722b */ /* 0x000fd0000000002a */
[----:B------:R-:W-:-:S08]  /*19f0*/  DMUL R44, R46, R40 ;  /* 0x000000282e2c7228 */ /* 0x000fd00000000000 */
[----:B------:R-:W-:-:S08]  /*1a00*/  DFMA R42, R44, -R38, R40 ;  /* 0x800000262c2a722b */ /* 0x000fd00000000028 */
[----:B------:R-:W-:Y:S01]  /*1a10*/  DFMA R42, R46, R42, R44 ;  /* 0x0000002a2e2a722b */ /* 0x000fe2000000002c */
[----:B------:R-:W-:Y:S10]  /*1a20*/  @P0 BRA `(.L_x_29) ;  /* 0x00000000006c0947 */ /* 0x000ff40003800000 */
[----:B------:R-:W-:-:S04]  /*1a30*/  LOP3.LUT R10, R9, 0x7ff00000, RZ, 0xc0, !PT ;  /* 0x7ff00000090a7812 */ /* 0x000fc800078ec0ff */
[CC--:B------:R-:W-:Y:S02]  /*1a40*/  VIADDMNMX R11, R7.reuse, -R10.reuse, 0xb9600000, !PT ;  /* 0xb9600000070b7446 */ /* 0x0c0fe4000780090a */
[----:B------:R-:W-:Y:S02]  /*1a50*/  ISETP.GE.U32.AND P0, PT, R7, R10, PT ;  /* 0x0000000a0700720c */ /* 0x000fe40003f06070 */
[----:B------:R-:W-:Y:S02]  /*1a60*/  VIMNMX R11, PT, PT, R11, 0x46a00000, PT ;  /* 0x46a000000b0b7848 */ /* 0x000fe40003fe0100 */
[----:B------:R-:W-:-:S05]  /*1a70*/  SEL R32, R32, 0x63400000, !P0 ;  /* 0x6340000020207807 */ /* 0x000fca0004000000 */
[----:B------:R-:W-:Y:S01]  /*1a80*/  IMAD.IADD R11, R11, 0x1, -R32 ;  /* 0x000000010b0b7824 */ /* 0x000fe200078e0a20 */
[----:B------:R-:W-:-:S03]  /*1a90*/  MOV R32, RZ ;  /* 0x000000ff00207202 */ /* 0x000fc60000000f00 */
[----:B------:R-:W-:-:S06]  /*1aa0*/  VIADD R33, R11, 0x7fe00000 ;  /* 0x7fe000000b217836 */ /* 0x000fcc0000000000 */
[----:B------:R-:W-:-:S10]  /*1ab0*/  DMUL R44, R42, R32 ;  /* 0x000000202a2c7228 */ /* 0x000fd40000000000 */
[----:B------:R-:W-:-:S13]  /*1ac0*/  FSETP.GTU.AND P0, PT, |R45|, 1.469367938527859385e-39, PT ;  /* 0x001000002d00780b */ /* 0x000fda0003f0c200 */
[----:B------:R-:W-:Y:S05]  /*1ad0*/  @P0 BRA `(.L_x_30) ;  /* 0x0000000000940947 */ /* 0x000fea0003800000 */
[----:B------:R-:W-:-:S06]  /*1ae0*/  DFMA R38, R42, -R38, R40 ;  /* 0x800000262a26722b */ /* 0x000fcc0000000028 */
[----:B------:R-:W-:-:S04]  /*1af0*/  IMAD.MOV.U32 R38, RZ, RZ, RZ ;  /* 0x000000ffff267224 */ /* 0x000fc800078e00ff */
[C---:B------:R-:W-:Y:S02]  /*1b00*/  FSETP.NEU.AND P0, PT, R39.reuse, RZ, PT ;  /* 0x000000ff2700720b */ /* 0x040fe40003f0d000 */
[----:B------:R-:W-:-:S04]  /*1b10*/  LOP3.LUT R9, R39, 0x80000000, R9, 0x48, !PT ;  /* 0x8000000027097812 */ /* 0x000fc800078e4809 */
[----:B------:R-:W-:-:S07]  /*1b20*/  LOP3.LUT R39, R9, R33, RZ, 0xfc, !PT ;  /* 0x0000002109277212 */ /* 0x000fce00078efcff */
[----:B------:R-:W-:Y:S05]  /*1b30*/  @!P0 BRA `(.L_x_30) ;  /* 0x00000000007c8947 */ /* 0x000fea0003800000 */
[----:B------:R-:W-:Y:S01]  /*1b40*/  IMAD.MOV R33, RZ, RZ, -R11 ;  /* 0x000000ffff217224 */ /* 0x000fe200078e0a0b */
[----:B------:R-:W-:Y:S01]  /*1b50*/  MOV R32, RZ ;  /* 0x000000ff00207202 */ /* 0x000fe20000000f00 */
[----:B------:R-:W-:Y:S01]  /*1b60*/  DMUL.RP R38, R42, R38 ;  /* 0x000000262a267228 */ /* 0x000fe20000008000 */
[----:B------:R-:W-:-:S04]  /*1b70*/  IADD3 R11, PT, PT, -R11, -0x43300000, RZ ;  /* 0xbcd000000b0b7810 */ /* 0x000fc80007ffe1ff */
[----:B------:R-:W-:-:S05]  /*1b80*/  DFMA R32, R44, -R32, R42 ;  /* 0x800000202c20722b */ /* 0x000fca000000002a */
[----:B------:R-:W-:-:S05]  /*1b90*/  LOP3.LUT R9, R39, R9, RZ, 0x3c, !PT ;  /* 0x0000000927097212 */ /* 0x000fca00078e3cff */
[----:B------:R-:W-:-:S04]  /*1ba0*/  FSETP.NEU.AND P0, PT, |R33|, R11, PT ;  /* 0x0000000b2100720b */ /* 0x000fc80003f0d200 */
[----:B------:R-:W-:Y:S02]  /*1bb0*/  FSEL R44, R38, R44, !P0 ;  /* 0x0000002c262c7208 */ /* 0x000fe40004000000 */
[----:B------:R-:W-:Y:S01]  /*1bc0*/  FSEL R45, R9, R45, !P0 ;  /* 0x0000002d092d7208 */ /* 0x000fe20004000000 */
[----:B------:R-:W-:Y:S06]  /*1bd0*/  BRA `(.L_x_30) ;  /* 0x0000000000547947 */ /* 0x000fec0003800000 */
.L_x_29:
[----:B------:R-:W-:-:S14]  /*1be0*/  DSETP.NAN.AND P0, PT, R10, R10, PT ;  /* 0x0000000a0a00722a */ /* 0x000fdc0003f08000 */
[----:B------:R-:W-:Y:S05]  /*1bf0*/  @P0 BRA `(.L_x_31) ;  /* 0x0000000000440947 */ /* 0x000fea0003800000 */
[----:B------:R-:W-:-:S14]  /*1c00*/  DSETP.NAN.AND P0, PT, R8, R8, PT ;  /* 0x000000080800722a */ /* 0x000fdc0003f08000 */
[----:B------:R-:W-:Y:S05]  /*1c10*/  @P0 BRA `(.L_x_32) ;  /* 0x0000000000300947 */ /* 0x000fea0003800000 */
[----:B------:R-:W-:Y:S01]  /*1c20*/  ISETP.NE.AND P0, PT, R33, R34, PT ;  /* 0x000000222100720c */ /* 0x000fe20003f05270 */
[----:B------:R-:W-:Y:S02]  /*1c30*/  IMAD.MOV.U32 R44, RZ, RZ, 0x0 ;  /* 0x00000000ff2c7424 */ /* 0x000fe400078e00ff */
[----:B------:R-:W-:-:S10]  /*1c40*/  IMAD.MOV.U32 R45, RZ, RZ, -0x80000 ;  /* 0xfff80000ff2d7424 */ /* 0x000fd400078e00ff */
[----:B------:R-:W-:Y:S05]  /*1c50*/  @!P0 BRA `(.L_x_30) ;  /* 0x0000000000348947 */ /* 0x000fea0003800000 */
[----:B------:R-:W-:Y:S02]  /*1c60*/  ISETP.NE.AND P0, PT, R33, 0x7ff00000, PT ;  /* 0x7ff000002100780c */ /* 0x000fe40003f05270 */
[----:B------:R-:W-:Y:S02]  /*1c70*/  LOP3.LUT R45, R11, 0x80000000, R9, 0x48, !PT ;  /* 0x800000000b2d7812 */ /* 0x000fe400078e4809 */
[----:B------:R-:W-:-:S13]  /*1c80*/  ISETP.EQ.OR P0, PT, R34, RZ, !P0 ;  /* 0x000000ff2200720c */ /* 0x000fda0004702670 */
[----:B------:R-:W-:Y:S02]  /*1c90*/  @P0 LOP3.LUT R7, R45, 0x7ff00000, RZ, 0xfc, !PT ;  /* 0x7ff000002d070812 */ /* 0x000fe400078efcff */
[----:B------:R-:W-:Y:S01]  /*1ca0*/  @!P0 MOV R44, RZ ;  /* 0x000000ff002c8202 */ /* 0x000fe20000000f00 */
[----:B------:R-:W-:Y:S02]  /*1cb0*/  @P0 IMAD.MOV.U32 R44, RZ, RZ, RZ ;  /* 0x000000ffff2c0224 */ /* 0x000fe400078e00ff */
[----:B------:R-:W-:Y:S01]  /*1cc0*/  @P0 IMAD.MOV.U32 R45, RZ, RZ, R7 ;  /* 0x000000ffff2d0224 */ /* 0x000fe200078e0007 */
[----:B------:R-:W-:Y:S06]  /*1cd0*/  BRA `(.L_x_30) ;  /* 0x0000000000147947 */ /* 0x000fec0003800000 */
.L_x_32:
[----:B------:R-:W-:Y:S02]  /*1ce0*/  LOP3.LUT R45, R9, 0x80000, RZ, 0xfc, !PT ;  /* 0x00080000092d7812 */ /* 0x000fe400078efcff */
[----:B------:R-:W-:Y:S01]  /*1cf0*/  MOV R44, R8 ;  /* 0x00000008002c7202 */ /* 0x000fe20000000f00 */
[----:B------:R-:W-:Y:S06]  /*1d00*/  BRA `(.L_x_30) ;  /* 0x0000000000087947 */ /* 0x000fec0003800000 */
.L_x_31:
[----:B------:R-:W-:Y:S01]  /*1d10*/  LOP3.LUT R45, R11, 0x80000, RZ, 0xfc, !PT ;  /* 0x000800000b2d7812 */ /* 0x000fe200078efcff */
[----:B------:R-:W-:-:S07]  /*1d20*/  IMAD.MOV.U32 R44, RZ, RZ, R10 ;  /* 0x000000ffff2c7224 */ /* 0x000fce00078e000a */
.L_x_30:
[----:B------:R-:W-:Y:S05]  /*1d30*/  BSYNC.RECONVERGENT B1 ;  /* 0x0000000000017941 */ /* 0x000fea0003800200 */
.L_x_28:
[----:B------:R-:W-:Y:S01]  /*1d40*/  IMAD.MOV.U32 R8, RZ, RZ, R0 ;  /* 0x000000ffff087224 */ /* 0x000fe200078e0000 */
[----:B------:R-:W-:Y:S01]  /*1d50*/  MOV R11, R45 ;  /* 0x0000002d000b7202 */ /* 0x000fe20000000f00 */
[----:B------:R-:W-:Y:S02]  /*1d60*/  IMAD.MOV.U32 R9, RZ, RZ, 0x0 ;  /* 0x00000000ff097424 */ /* 0x000fe400078e00ff */
[----:B------:R-:W-:Y:S02]  /*1d70*/  IMAD.MOV.U32 R10, RZ, RZ, R44 ;  /* 0x000000ffff0a7224 */ /* 0x000fe400078e002c */
[----:B------:R-:W-:Y:S05]  /*1d80*/  RET.REL.NODEC R8 `(_Z34sigmoid_pairwise_grad_hess_auc_gpuiPfS_PKiPKfS1_ii) ;  /* 0xffffffe0089c7950 */ /* 0x000fea0003c3ffff */
        .weak           $__internal_1_$__cuda_sm3x_div_rn_noftz_f32_slowpath
        .type           $__internal_1_$__cuda_sm3x_div_rn_noftz_f32_slowpath,@function
        .size           $__internal_1_$__cuda_sm3x_div_rn_noftz_f32_slowpath,(.L_x_73 - $__internal_1_$__cuda_sm3x_div_rn_noftz_f32_slowpath)
$__internal_1_$__cuda_sm3x_div_rn_noftz_f32_slowpath:
[----:B------:R-:W-:Y:S01]  /*1d90*/  SHF.R.U32.HI R7, RZ, 0x17, R35 ;  /* 0x00000017ff077819 */ /* 0x000fe20000011623 */
[----:B------:R-:W-:Y:S01]  /*1da0*/  BSSY.RECONVERGENT B0, `(.L_x_33) ;  /* 0x0000063000007945 */ /* 0x000fe20003800200 */
[----:B------:R-:W-:Y:S01]  /*1db0*/  SHF.R.U32.HI R10, RZ, 0x17, R39 ;  /* 0x00000017ff0a7819 */ /* 0x000fe20000011627 */
[----:B------:R-:W-:Y:S01]  /*1dc0*/  IMAD.MOV.U32 R0, RZ, RZ, R35 ;  /* 0x000000ffff007224 */ /* 0x000fe200078e0023 */
[----:B------:R-:W-:Y:S02]  /*1dd0*/  LOP3.LUT R7, R7, 0xff, RZ, 0xc0, !PT ;  /* 0x000000ff07077812 */ /* 0x000fe400078ec0ff */
[----:B------:R-:W-:Y:S02]  /*1de0*/  LOP3.LUT R10, R10, 0xff, RZ, 0xc0, !PT ;  /* 0x000000ff0a0a7812 */ /* 0x000fe400078ec0ff */
[----:B------:R-:W-:-:S03]  /*1df0*/  IADD3 R11, PT, PT, R7, -0x1, RZ ;  /* 0xffffffff070b7810 */ /* 0x000fc60007ffe0ff */
[----:B------:R-:W-:Y:S01]  /*1e00*/  VIADD R32, R10, 0xffffffff ;  /* 0xffffffff0a207836 */ /* 0x000fe20000000000 */
[----:B------:R-:W-:-:S04]  /*1e10*/  ISETP.GT.U32.AND P0, PT, R11, 0xfd, PT ;  /* 0x000000fd0b00780c */ /* 0x000fc80003f04070 */
[----:B------:R-:W-:-:S13]  /*1e20*/  ISETP.GT.U32.OR P0, PT, R32, 0xfd, P0 ;  /* 0x000000fd2000780c */ /* 0x000fda0000704470 */
[----:B------:R-:W-:Y:S01]  /*1e30*/  @!P0 MOV R9, RZ ;  /* 0x000000ff00098202 */ /* 0x000fe20000000f00 */
[----:B------:R-:W-:Y:S06]  /*1e40*/  @!P0 BRA `(.L_x_34) ;  /* 0x00000000005c8947 */ /* 0x000fec0003800000 */
[----:B------:R-:W-:Y:S02]  /*1e50*/  FSETP.GTU.FTZ.AND P0, PT, |R39|, +INF , PT ;  /* 0x7f8000002700780b */ /* 0x000fe40003f1c200 */
[----:B------:R-:W-:-:S04]  /*1e60*/  FSETP.GTU.FTZ.AND P1, PT, |R35|, +INF , PT ;  /* 0x7f8000002300780b */ /* 0x000fc80003f3c200 */
[----:B------:R-:W-:-:S13]  /*1e70*/  PLOP3.LUT P0, PT, P0, P1, PT, 0xf8, 0x8f ;  /* 0x00000000008f781c */ /* 0x000fda0000703f70 */
[----:B------:R-:W-:Y:S05]  /*1e80*/  @P0 BRA `(.L_x_35) ;  /* 0x00000004004c0947 */ /* 0x000fea0003800000 */
[----:B------:R-:W-:-:S13]  /*1e90*/  LOP3.LUT P0, RZ, R0, 0x7fffffff, R39, 0xc8, !PT ;  /* 0x7fffffff00ff7812 */ /* 0x000fda000780c827 */
[----:B------:R-:W-:Y:S05]  /*1ea0*/  @!P0 BRA `(.L_x_36) ;  /* 0x00000004003c8947 */ /* 0x000fea0003800000 */
[----:B------:R-:W-:Y:S02]  /*1eb0*/  FSETP.NEU.FTZ.AND P0, PT, |R39|, +INF , PT ;  /* 0x7f8000002700780b */ /* 0x000fe40003f1d200 */
[----:B------:R-:W-:Y:S02]  /*1ec0*/  FSETP.NEU.FTZ.AND P2, PT, |R35|, +INF , PT ;  /* 0x7f8000002300780b */ /* 0x000fe40003f5d200 */
[----:B------:R-:W-:-:S11]  /*1ed0*/  FSETP.NEU.FTZ.AND P1, PT, |R39|, +INF , PT ;  /* 0x7f8000002700780b */ /* 0x000fd60003f3d200 */
[----:B------:R-:W-:Y:S05]  /*1ee0*/  @!P2 BRA !P0, `(.L_x_36) ;  /* 0x00000004002ca947 */ /* 0x000fea0004000000 */
[----:B------:R-:W-:-:S04]  /*1ef0*/  LOP3.LUT P0, RZ, R39, 0x7fffffff, RZ, 0xc0, !PT ;  /* 0x7fffffff27ff7812 */ /* 0x000fc8000780c0ff */
[----:B------:R-:W-:-:S13]  /*1f00*/  PLOP3.LUT P0, PT, P2, P0, PT, 0x2f, 0xf2 ;  /* 0x0000000000f2781c */ /* 0x000fda0001700577 */
[----:B------:R-:W-:Y:S05]  /*1f10*/  @P0 BRA `(.L_x_37) ;  /* 0x0000000400180947 */ /* 0x000fea0003800000 */
[----:B------:R-:W-:-:S04]  /*1f20*/  LOP3.LUT P0, RZ, R0, 0x7fffffff, RZ, 0xc0, !PT ;  /* 0x7fffffff00ff7812 */ /* 0x000fc8000780c0ff */
[----:B------:R-:W-:-:S13]  /*1f30*/  PLOP3.LUT P0, PT, P1, P0, PT, 0x2f, 0xf2 ;  /* 0x0000000000f2781c */ /* 0x000fda0000f00577 */
[----:B------:R-:W-:Y:S05]  /*1f40*/  @P0 BRA `(.L_x_38) ;  /* 0x0000000400000947 */ /* 0x000fea0003800000 */
[----:B------:R-:W-:Y:S02]  /*1f50*/  ISETP.GE.AND P0, PT, R32, RZ, PT ;  /* 0x000000ff2000720c */ /* 0x000fe40003f06270 */
[----:B------:R-:W-:-:S11]  /*1f60*/  ISETP.GE.AND P1, PT, R11, RZ, PT ;  /* 0x000000ff0b00720c */ /* 0x000fd60003f26270 */
[----:B------:R-:W-:Y:S02]  /*1f70*/  @P0 IMAD.MOV.U32 R9, RZ, RZ, RZ ;  /* 0x000000ffff090224 */ /* 0x000fe400078e00ff */
[----:B------:R-:W-:Y:S01]  /*1f80*/  @!P0 FFMA R39, R39, 1.84467440737095516160e+19, RZ ;  /* 0x5f80000027278823 */ /* 0x000fe200000000ff */
[----:B------:R-:W-:Y:S02]  /*1f90*/  @!P0 IMAD.MOV.U32 R9, RZ, RZ, -0x40 ;  /* 0xffffffc0ff098424 */ /* 0x000fe400078e00ff */
[----:B------:R-:W-:-:S03]  /*1fa0*/  @!P1 FFMA R0, R35, 1.84467440737095516160e+19, RZ ;  /* 0x5f80000023009823 */ /* 0x000fc600000000ff */
[----:B------:R-:W-:-:S07]  /*1fb0*/  @!P1 IADD3 R9, PT, PT, R9, 0x40, RZ ;  /* 0x0000004009099810 */ /* 0x000fce0007ffe0ff */
.L_x_34:
[----:B------:R-:W-:Y:S01]  /*1fc0*/  LEA R11, R7, 0xc0800000, 0x17 ;  /* 0xc0800000070b7811 */ /* 0x000fe200078eb8ff */
[----:B------:R-:W-:Y:S01]  /*1fd0*/  VIADD R10, R10, 0xffffff81 ;  /* 0xffffff810a0a7836 */ /* 0x000fe20000000000 */
[----:B------:R-:W-:Y:S03]  /*1fe0*/  BSSY.RECONVERGENT B1, `(.L_x_39) ;  /* 0x0000035000017945 */ /* 0x000fe60003800200 */
[----:B------:R-:W-:Y:S02]  /*1ff0*/  IMAD.IADD R40, R0, 0x1, -R11 ;  /* 0x0000000100287824 */ /* 0x000fe400078e0a0b */
[C---:B------:R-:W-:Y:S01]  /*2000*/  IMAD R0, R10.reuse, -0x800000, R39 ;  /* 0xff8000000a007824 */ /* 0x040fe200078e0227 */
[----:B------:R-:W-:Y:S01]  /*2010*/  IADD3 R10, PT, PT, R10, 0x7f, -R7 ;  /* 0x0000007f0a0a7810 */ /* 0x000fe20007ffe807 */
[----:B------:R-:W0:Y:S01]  /*2020*/  MUFU.RCP R32, R40 ;  /* 0x0000002800207308 */ /* 0x000e220000001000 */
[----:B------:R-:W-:-:S02]  /*2030*/  FADD.FTZ R33, -R40, -RZ ;  /* 0x800000ff28217221 */ /* 0x000fc40000010100 */
[----:B------:R-:W-:Y:S02]  /*2040*/  IADD3 R9, PT, PT, R10, R9, RZ ;  /* 0x000000090a097210 */ /* 0x000fe40007ffe0ff */
[----:B0-----:R-:W-:-:S04]  /*2050*/  FFMA R11, R32, R33, 1 ;  /* 0x3f800000200b7423 */ /* 0x001fc80000000021 */
[----:B------:R-:W-:-:S04]  /*2060*/  FFMA R11, R32, R11, R32 ;  /* 0x0000000b200b7223 */ /* 0x000fc80000000020 */
[----:B------:R-:W-:-:S04]  /*2070*/  FFMA R32, R0, R11, RZ ;  /* 0x0000000b00207223 */ /* 0x000fc800000000ff */
[----:B------:R-:W-:-:S04]  /*2080*/  FFMA R34, R33, R32, R0 ;  /* 0x0000002021227223 */ /* 0x000fc80000000000 */
[----:B------:R-:W-:-:S04]  /*2090*/  FFMA R34, R11, R34, R32 ;  /* 0x000000220b227223 */ /* 0x000fc80000000020 */
[----:B------:R-:W-:-:S04]  /*20a0*/  FFMA R33, R33, R34, R0 ;  /* 0x0000002221217223 */ /* 0x000fc80000000000 */
[----:B------:R-:W-:-:S05]  /*20b0*/  FFMA R0, R11, R33, R34 ;  /* 0x000000210b007223 */ /* 0x000fca0000000022 */
[----:B------:R-:W-:-:S04]  /*20c0*/  SHF.R.U32.HI R7, RZ, 0x17, R0 ;  /* 0x00000017ff077819 */ /* 0x000fc80000011600 */
[----:B------:R-:W-:-:S05]  /*20d0*/  LOP3.LUT R10, R7, 0xff, RZ, 0xc0, !PT ;  /* 0x000000ff070a7812 */ /* 0x000fca00078ec0ff */
[----:B------:R-:W-:-:S04]  /*20e0*/  IMAD.IADD R7, R10, 0x1, R9 ;  /* 0x000000010a077824 */ /* 0x000fc800078e0209 */
[----:B------:R-:W-:-:S05]  /*20f0*/  VIADD R10, R7, 0xffffffff ;  /* 0xffffffff070a7836 */ /* 0x000fca0000000000 */
[----:B------:R-:W-:-:S13]  /*2100*/  ISETP.GE.U32.AND P0, PT, R10, 0xfe, PT ;  /* 0x000000fe0a00780c */ /* 0x000fda0003f06070 */
[----:B------:R-:W-:Y:S05]  /*2110*/  @!P0 BRA `(.L_x_40) ;  /* 0x0000000000808947 */ /* 0x000fea0003800000 */
[----:B------:R-:W-:-:S13]  /*2120*/  ISETP.GT.AND P0, PT, R7, 0xfe, PT ;  /* 0x000000fe0700780c */ /* 0x000fda0003f04270 */
[----:B------:R-:W-:Y:S05]  /*2130*/  @P0 BRA `(.L_x_41) ;  /* 0x00000000006c0947 */ /* 0x000fea0003800000 */
[----:B------:R-:W-:-:S13]  /*2140*/  ISETP.GE.AND P0, PT, R7, 0x1, PT ;  /* 0x000000010700780c */ /* 0x000fda0003f06270 */
[----:B------:R-:W-:Y:S05]  /*2150*/  @P0 BRA `(.L_x_42) ;  /* 0x0000000000740947 */ /* 0x000fea0003800000 */
[----:B------:R-:W-:Y:S02]  /*2160*/  ISETP.GE.AND P0, PT, R7, -0x18, PT ;  /* 0xffffffe80700780c */ /* 0x000fe40003f06270 */
[----:B------:R-:W-:-:S11]  /*2170*/  LOP3.LUT R0, R0, 0x80000000, RZ, 0xc0, !PT ;  /* 0x8000000000007812 */ /* 0x000fd600078ec0ff */
[----:B------:R-:W-:Y:S05]  /*2180*/  @!P0 BRA `(.L_x_42) ;  /* 0x0000000000688947 */ /* 0x000fea0003800000 */
[CCC-:B------:R-:W-:Y:S01]  /*2190*/  FFMA.RZ R10, R11.reuse, R33.reuse, R34.reuse ;  /* 0x000000210b0a7223 */ /* 0x1c0fe2000000c022 */
[CCC-:B------:R-:W-:Y:S01]  /*21a0*/  FFMA.RP R9, R11.reuse, R33.reuse, R34.reuse ;  /* 0x000000210b097223 */ /* 0x1c0fe20000008022 */
[----:B------:R-:W-:Y:S01]  /*21b0*/  FFMA.RM R34, R11, R33, R34 ;  /* 0x000000210b227223 */ /* 0x000fe20000004022 */
[C---:B------:R-:W-:Y:S02]  /*21c0*/  IADD3 R11, PT, PT, R7.reuse, 0x20, RZ ;  /* 0x00000020070b7810 */ /* 0x040fe40007ffe0ff */
[----:B------:R-:W-:Y:S02]  /*21d0*/  LOP3.LUT R10, R10, 0x7fffff, RZ, 0xc0, !PT ;  /* 0x007fffff0a0a7812 */ /* 0x000fe400078ec0ff */
[C---:B------:R-:W-:Y:S02]  /*21e0*/  ISETP.NE.AND P2, PT, R7.reuse, RZ, PT ;  /* 0x000000ff0700720c */ /* 0x040fe40003f45270 */
[----:B------:R-:W-:Y:S02]  /*21f0*/  LOP3.LUT R10, R10, 0x800000, RZ, 0xfc, !PT ;  /* 0x008000000a0a7812 */ /* 0x000fe400078efcff */
[----:B------:R-:W-:Y:S01]  /*2200*/  ISETP.NE.AND P1, PT, R7, RZ, PT ;  /* 0x000000ff0700720c */ /* 0x000fe20003f25270 */
[----:B------:R-:W-:Y:S01]  /*2210*/  IMAD.MOV R7, RZ, RZ, -R7 ;  /* 0x000000ffff077224 */ /* 0x000fe200078e0a07 */
[----:B------:R-:W-:-:S02]  /*2220*/  SHF.L.U32 R11, R10, R11, RZ ;  /* 0x0000000b0a0b7219 */ /* 0x000fc400000006ff */
[----:B------:R-:W-:Y:S02]  /*2230*/  FSETP.NEU.FTZ.AND P0, PT, R9, R34, PT ;  /* 0x000000220900720b */ /* 0x000fe40003f1d000 */
[----:B------:R-:W-:Y:S02]  /*2240*/  SEL R7, R7, RZ, P2 ;  /* 0x000000ff07077207 */ /* 0x000fe40001000000 */
[----:B------:R-:W-:Y:S02]  /*2250*/  ISETP.NE.AND P1, PT, R11, RZ, P1 ;  /* 0x000000ff0b00720c */ /* 0x000fe40000f25270 */
[----:B------:R-:W-:Y:S02]  /*2260*/  SHF.R.U32.HI R10, RZ, R7, R10 ;  /* 0x00000007ff0a7219 */ /* 0x000fe4000001160a */
[----:B------:R-:W-:Y:S02]  /*2270*/  PLOP3.LUT P0, PT, P0, P1, PT, 0xf8, 0x8f ;  /* 0x00000000008f781c */ /* 0x000fe40000703f70 */
[----:B------:R-:W-:-:S02]  /*2280*/  SHF.R.U32.HI R9, RZ, 0x1, R10 ;  /* 0x00000001ff097819 */ /* 0x000fc4000001160a */
[----:B------:R-:W-:-:S04]  /*2290*/  SEL R32, RZ, 0x1, !P0 ;  /* 0x00000001ff207807 */ /* 0x000fc80004000000 */
[----:B------:R-:W-:-:S04]  /*22a0*/  LOP3.LUT R7, R32, 0x1, R9, 0xf8, !PT ;  /* 0x0000000120077812 */ /* 0x000fc800078ef809 */
[----:B------:R-:W-:-:S05]  /*22b0*/  LOP3.LUT R10, R7, R10, RZ, 0xc0, !PT ;  /* 0x0000000a070a7212 */ /* 0x000fca00078ec0ff */
[----:B------:R-:W-:-:S05]  /*22c0*/  IMAD.IADD R9, R9, 0x1, R10 ;  /* 0x0000000109097824 */ /* 0x000fca00078e020a */
[----:B------:R-:W-:Y:S01]  /*22d0*/  LOP3.LUT R0, R9, R0, RZ, 0xfc, !PT ;  /* 0x0000000009007212 */ /* 0x000fe200078efcff */
[----:B------:R-:W-:Y:S06]  /*22e0*/  BRA `(.L_x_42) ;  /* 0x0000000000107947 */ /* 0x000fec0003800000 */
.L_x_41:
[----:B------:R-:W-:-:S04]  /*22f0*/  LOP3.LUT R0, R0, 0x80000000, RZ, 0xc0, !PT ;  /* 0x8000000000007812 */ /* 0x000fc800078ec0ff */
[----:B------:R-:W-:Y:S01]  /*2300*/  LOP3.LUT R0, R0, 0x7f800000, RZ, 0xfc, !PT ;  /* 0x7f80000000007812 */ /* 0x000fe200078efcff */
[----:B------:R-:W-:Y:S06]  /*2310*/  BRA `(.L_x_42) ;  /* 0x0000000000047947 */ /* 0x000fec0003800000 */
.L_x_40:
[----:B------:R-:W-:-:S07]  /*2320*/  LEA R0, R9, R0, 0x17 ;  /* 0x0000000009007211 */ /* 0x000fce00078eb8ff */
.L_x_42:
[----:B------:R-:W-:Y:S05]  /*2330*/  BSYNC.RECONVERGENT B1 ;  /* 0x0000000000017941 */ /* 0x000fea0003800200 */
.L_x_39:
[----:B------:R-:W-:Y:S05]  /*2340*/  BRA `(.L_x_43) ;  /* 0x0000000000207947 */ /* 0x000fea0003800000 */
.L_x_38:
[----:B------:R-:W-:-:S04]  /*2350*/  LOP3.LUT R0, R0, 0x80000000, R39, 0x48, !PT ;  /* 0x8000000000007812 */ /* 0x000fc800078e4827 */
[----:B------:R-:W-:Y:S01]  /*2360*/  LOP3.LUT R0, R0, 0x7f800000, RZ, 0xfc, !PT ;  /* 0x7f80000000007812 */ /* 0x000fe200078efcff */
[----:B------:R-:W-:Y:S06]  /*2370*/  BRA `(.L_x_43) ;  /* 0x0000000000147947 */ /* 0x000fec0003800000 */
.L_x_37:
[----:B------:R-:W-:Y:S01]  /*2380*/  LOP3.LUT R0, R0, 0x80000000, R39, 0x48, !PT ;  /* 0x8000000000007812 */ /* 0x000fe200078e4827 */
[----:B------:R-:W-:Y:S06]  /*2390*/  BRA `(.L_x_43) ;  /* 0x00000000000c7947 */ /* 0x000fec0003800000 */
.L_x_36:
[----:B------:R-:W0:Y:S01]  /*23a0*/  MUFU.RSQ R0, -QNAN ;  /* 0xffc0000000007908 */ /* 0x000e220000001400 */
[----:B------:R-:W-:Y:S05]  /*23b0*/  BRA `(.L_x_43) ;  /* 0x0000000000047947 */ /* 0x000fea0003800000 */
.L_x_35:
[----:B------:R-:W-:-:S07]  /*23c0*/  FADD.FTZ R0, R39, R35 ;  /* 0x0000002327007221 */ /* 0x000fce0000010000 */
.L_x_43:
[----:B------:R-:W-:Y:S05]  /*23d0*/  BSYNC.RECONVERGENT B0 ;  /* 0x0000000000007941 */ /* 0x000fea0003800200 */
.L_x_33:
[----:B------:R-:W-:-:S04]  /*23e0*/  IMAD.MOV.U32 R9, RZ, RZ, 0x0 ;  /* 0x00000000ff097424 */ /* 0x000fc800078e00ff */
[----:B0-----:R-:W-:Y:S05]  /*23f0*/  RET.REL.NODEC R8 `(_Z34sigmoid_pairwise_grad_hess_auc_gpuiPfS_PKiPKfS1_ii) ;  /* 0xffffffdc08007950 */ /* 0x001fea0003c3ffff */
.L_x_44:
[----:B------:R-:W-:-:S00]  /*2400*/  BRA `(.L_x_44) ;  /* 0xfffffffc00fc7947 */ /* 0x000fc0000383ffff */
[----:B------:R-:W-:-:S00]  /*2410*/  NOP ;  /* 0x0000000000007918 */ /* 0x000fc00000000000 */
        /* <DEDUP_REMOVED lines=14> */
.L_x_73:


//--------------------- .text._Z29sigmoid_pairwise_loss_auc_gpuiPfPKiPKfS1_ii --------------------------
	.section	.text._Z29sigmoid_pairwise_loss_auc_gpuiPfPKiPKfS1_ii,"ax",@progbits
	.align	128
        .global         _Z29sigmoid_pairwise_loss_auc_gpuiPfPKiPKfS1_ii
        .type           _Z29sigmoid_pairwise_loss_auc_gpuiPfPKiPKfS1_ii,@function
        .size           _Z29sigmoid_pairwise_loss_auc_gpuiPfPKiPKfS1_ii,(.L_x_75 - _Z29sigmoid_pairwise_loss_auc_gpuiPfPKiPKfS1_ii)
        .other          _Z29sigmoid_pairwise_loss_auc_gpuiPfPKiPKfS1_ii,@"STO_CUDA_ENTRY STV_DEFAULT"
_Z29sigmoid_pairwise_loss_auc_gpuiPfPKiPKfS1_ii:
.text._Z29sigmoid_pairwise_loss_auc_gpuiPfPKiPKfS1_ii:
        /* <DEDUP_REMOVED lines=8> */
[----:B------:R-:W0:Y:S01]  /*0080*/  LDC.64 R6, c[0x0][0x3a0] ;  /* 0x0000e800ff067b82 */ /* 0x000e220000000a00 */
[----:B------:R-:W1:Y:S01]  /*0090*/  LDCU.64 UR6, c[0x0][0x358] ;  /* 0x00006b00ff0677ac */ /* 0x000e620008000a00 */
[----:B------:R-:W2:Y:S06]  /*00a0*/  LDCU.64 UR4, c[0x0][0x3a8] ;  /* 0x00007500ff0477ac */ /* 0x000eac0008000a00 */
[----:B------:R-:W3:Y:S01]  /*00b0*/  LDC.64 R2, c[0x0][0x398] ;  /* 0x0000e600ff027b82 */ /* 0x000ee20000000a00 */
[----:B------:R-:W4:Y:S01]  /*00c0*/  LDCU.64 UR8, c[0x0][0x3a0] ;  /* 0x00007400ff0877ac */ /* 0x000f220008000a00 */
[----:B------:R-:W4:Y:S06]  /*00d0*/  LDCU.64 UR10, c[0x0][0x398] ;  /* 0x00007300ff0a77ac */ /* 0x000f2c0008000a00 */
[----:B------:R-:W4:Y:S01]  /*00e0*/  LDC.64 R8, c[0x0][0x390] ;  /* 0x0000e400ff087b82 */ /* 0x000f220000000a00 */
[----:B------:R-:W4:Y:S01]  /*00f0*/  LDCU.64 UR12, c[0x0][0x390] ;  /* 0x00007200ff0c77ac */ /* 0x000f220008000a00 */
[----:B0-----:R-:W-:-:S05]  /*0100*/  IMAD.WIDE.U32 R6, R11, 0x4, R6 ;  /* 0x000000040b067825 */ /* 0x001fca00078e0006 */
[----:B-1----:R0:W4:Y:S01]  /*0110*/  LDG.E R22, desc[UR6][R6.64] ;  /* 0x0000000606167981 */ /* 0x002122000c1e1900 */
[----:B--2---:R-:W-:Y:S01]  /*0120*/  UIMAD UR4, UR5, UR4, URZ ;  /* 0x00000004050472a4 */ /* 0x004fe2000f8e02ff */
[----:B---3--:R-:W-:-:S04]  /*0130*/  IMAD.WIDE.U32 R2, R11, 0x4, R2 ;  /* 0x000000040b027825 */ /* 0x008fc800078e0002 */
[----:B------:R-:W-:Y:S01]  /*0140*/  HFMA2 R20, -RZ, RZ, 0, 0 ;  /* 0x00000000ff147431 */ /* 0x000fe200000001ff */
[----:B------:R-:W-:Y:S01]  /*0150*/  BSSY.RECONVERGENT B0, `(.L_x_45) ;  /* 0x00000cb000007945 */ /* 0x000fe20003800200 */
[----:B----4-:R-:W-:Y:S01]  /*0160*/  IMAD.WIDE.U32 R8, R11, 0x4, R8 ;  /* 0x000000040b087825 */ /* 0x010fe200078e0008 */
[----:B------:R1:W5:Y:S01]  /*0170*/  LDG.E R2, desc[UR6][R2.64] ;  /* 0x0000000602027981 */ /* 0x000362000c1e1900 */
[----:B0-----:R-:W-:Y:S02]  /*0180*/  MOV R7, UR11 ;  /* 0x0000000b00077c02 */ /* 0x001fe40008000f00 */
[----:B------:R-:W-:Y:S01]  /*0190*/  IMAD.U32 R4, RZ, RZ, UR8 ;  /* 0x00000008ff047e24 */ /* 0x000fe2000f8e00ff */
[----:B------:R0:W5:Y:S01]  /*01a0*/  LDG.E R0, desc[UR6][R8.64] ;  /* 0x0000000608007981 */ /* 0x000162000c1e1900 */
[----:B------:R-:W-:Y:S01]  /*01b0*/  IMAD.U32 R5, RZ, RZ, UR9 ;  /* 0x00000009ff057e24 */ /* 0x000fe2000f8e00ff */
[----:B------:R-:W-:Y:S01]  /*01c0*/  I2FP.F32.S32 R21, UR4 ;  /* 0x0000000400157c45 */ /* 0x000fe20008201400 */
[----:B------:R-:W-:-:S02]  /*01d0*/  IMAD.U32 R6, RZ, RZ, UR10 ;  /* 0x0000000aff067e24 */ /* 0x000fc4000f8e00ff */
[----:B-1----:R-:W-:Y:S02]  /*01e0*/  IMAD.MOV R3, RZ, RZ, -R11 ;  /* 0x000000ffff037224 */ /* 0x002fe400078e0a0b */
[----:B0-----:R-:W-:Y:S02]  /*01f0*/  IMAD.U32 R8, RZ, RZ, UR12 ;  /* 0x0000000cff087e24 */ /* 0x001fe4000f8e00ff */
[----:B------:R-:W-:Y:S01]  /*0200*/  IMAD.U32 R9, RZ, RZ, UR13 ;  /* 0x0000000dff097e24 */ /* 0x000fe2000f8e00ff */
[----:B------:R-:W-:-:S07]  /*0210*/  I2FP.F32.S32 R22, R22 ;  /* 0x0000001600167245 */ /* 0x000fce0000201400 */
.L_x_55:
[----:B------:R-:W2:Y:S04]  /*0220*/  LDG.E R19, desc[UR6][R8.64] ;  /* 0x0000000608137981 */ /* 0x000ea8000c1e1900 */
[----:B------:R-:W3:Y:S01]  /*0230*/  LDG.E R15, desc[UR6][R6.64] ;  /* 0x00000006060f7981 */ /* 0x000ee2000c1e1900 */
[----:B0----5:R-:W0:Y:S01]  /*0240*/  MUFU.RCP R17, R2 ;  /* 0x0000000200117308 */ /* 0x021e220000001000 */
[----:B------:R-:W-:Y:S01]  /*0250*/  IMAD.MOV.U32 R10, RZ, RZ, 0x0 ;  /* 0x00000000ff0a7424 */ /* 0x000fe200078e00ff */
[----:B------:R-:W-:Y:S01]  /*0260*/  BSSY.RECONVERGENT B1, `(.L_x_46) ;  /* 0x0000012000017945 */ /* 0x000fe20003800200 */
[----:B------:R-:W-:Y:S02]  /*0270*/  IMAD.MOV.U32 R11, RZ, RZ, 0x3fe00000 ;  /* 0x3fe00000ff0b7424 */ /* 0x000fe400078e00ff */
[----:B0-----:R-:W-:-:S04]  /*0280*/  FFMA R14, -R2, R17, 1 ;  /* 0x3f800000020e7423 */ /* 0x001fc80000000111 */
[----:B------:R-:W-:Y:S01]  /*0290*/  FFMA R14, R17, R14, R17 ;  /* 0x0000000e110e7223 */ /* 0x000fe20000000011 */
[----:B--2---:R-:W-:-:S04]  /*02a0*/  IMAD.IADD R19, R0, 0x1, -R19 ;  /* 0x0000000100137824 */ /* 0x004fc800078e0a13 */
[----:B------:R-:W0:Y:S08]  /*02b0*/  I2F.F64 R12, R19 ;  /* 0x00000013000c7312 */ /* 0x000e300000201c00 */
[----:B-1-3--:R-:W1:Y:S01]  /*02c0*/  FCHK P0, R15, R2 ;  /* 0x000000020f007302 */ /* 0x00ae620000000000 */
[----:B0-----:R-:W-:Y:S01]  /*02d0*/  DFMA R10, R12, R10, 0.5 ;  /* 0x3fe000000c0a742b */ /* 0x001fe2000000000a */
[----:B------:R-:W-:-:S06]  /*02e0*/  FFMA R13, R15, R14, RZ ;  /* 0x0000000e0f0d7223 */ /* 0x000fcc00000000ff */
[----:B------:R0:W2:Y:S01]  /*02f0*/  F2F.F32.F64 R23, R10 ;  /* 0x0000000a00177310 */ /* 0x0000a20000301000 */
[----:B------:R-:W-:-:S04]  /*0300*/  FFMA R12, -R2, R13, R15 ;  /* 0x0000000d020c7223 */ /* 0x000fc8000000010f */
[----:B------:R-:W-:Y:S01]  /*0310*/  FFMA R18, R14, R12, R13 ;  /* 0x0000000c0e127223 */ /* 0x000fe2000000000d */
[----:B-1----:R-:W-:Y:S06]  /*0320*/  @!P0 BRA `(.L_x_47) ;  /* 0x0000000000148947 */ /* 0x002fec0003800000 */
[----:B0-----:R-:W-:Y:S01]  /*0330*/  MOV R10, R15 ;  /* 0x0000000f000a7202 */ /* 0x001fe20000000f00 */
[----:B------:R-:W-:Y:S01]  /*0340*/  IMAD.MOV.U32 R11, RZ, RZ, R2 ;  /* 0x000000ffff0b7224 */ /* 0x000fe200078e0002 */
[----:B------:R-:W-:-:S07]  /*0350*/  MOV R13, 0x370 ;  /* 0x00000370000d7802 */ /* 0x000fce0000000f00 */
[----:B--2---:R-:W-:Y:S05]  /*0360*/  CALL.REL.NOINC `($__internal_3_$__cuda_sm3x_div_rn_noftz_f32_slowpath) ;  /* 0x0000000c00587944 */ /* 0x004fea0003c00000 */
[----:B------:R-:W-:-:S07]  /*0370*/  IMAD.MOV.U32 R18, RZ, RZ, R14 ;  /* 0x000000ffff127224 */ /* 0x000fce00078e000e */
.L_x_47:
[----:B------:R-:W-:Y:S05]  /*0380*/  BSYNC.RECONVERGENT B1 ;  /* 0x0000000000017941 */ /* 0x000fea0003800200 */
.L_x_46:
[----:B0-----:R-:W0:Y:S01]  /*0390*/  F2F.F64.F32 R10, R18 ;  /* 0x00000012000a7310 */ /* 0x001e220000201800 */
[----:B------:R-:W-:Y:S01]  /*03a0*/  BSSY.RECONVERGENT B1, `(.L_x_48) ;  /* 0x000000f000017945 */ /* 0x000fe20003800200 */
[----:B0-----:R-:W-:-:S06]  /*03b0*/  DADD R10, R10, 1 ;  /* 0x3ff000000a0a7429 */ /* 0x001fcc0000000000 */
[----:B------:R-:W0:Y:S04]  /*03c0*/  MUFU.RCP64H R17, R11 ;  /* 0x0000000b00117308 */ /* 0x000e280000001800 */
[----:B------:R-:W-:-:S05]  /*03d0*/  VIADD R16, R11, 0x300402 ;  /* 0x003004020b107836 */ /* 0x000fca0000000000 */
[----:B------:R-:W-:Y:S01]  /*03e0*/  FSETP.GEU.AND P0, PT, |R16|, 5.8789094863358348022e-39, PT ;  /* 0x004004021000780b */ /* 0x000fe20003f0e200 */
[----:B0-----:R-:W-:-:S08]  /*03f0*/  DFMA R14, -R10, R16, 1 ;  /* 0x3ff000000a0e742b */ /* 0x001fd00000000110 */
[----:B------:R-:W-:-:S08]  /*0400*/  DFMA R14, R14, R14, R14 ;  /* 0x0000000e0e0e722b */ /* 0x000fd0000000000e */
[----:B------:R-:W-:-:S08]  /*0410*/  DFMA R14, R16, R14, R16 ;  /* 0x0000000e100e722b */ /* 0x000fd00000000010 */
[----:B------:R-:W-:-:S08]  /*0420*/  DFMA R12, -R10, R14, 1 ;  /* 0x3ff000000a0c742b */ /* 0x000fd0000000010e */
[----:B------:R-:W-:Y:S01]  /*0430*/  DFMA R12, R14, R12, R14 ;  /* 0x0000000c0e0c722b */ /* 0x000fe2000000000e */
[----:B------:R-:W-:Y:S10]  /*0440*/  @P0 BRA `(.L_x_49) ;  /* 0x0000000000100947 */ /* 0x000ff40003800000 */
[----:B------:R-:W-:Y:S02]  /*0450*/  LOP3.LUT R25, R11, 0x7fffffff, RZ, 0xc0, !PT ;  /* 0x7fffffff0b197812 */ /* 0x000fe400078ec0ff */
[----:B------:R-:W-:Y:S02]  /*0460*/  MOV R18, 0x490 ;  /* 0x0000049000127802 */ /* 0x000fe40000000f00 */
[----:B------:R-:W-:-:S07]  /*0470*/  IADD3 R25, PT, PT, R25, -0x100000, RZ ;  /* 0xfff0000019197810 */ /* 0x000fce0007ffe0ff */
[----:B--2---:R-:W-:Y:S05]  /*0480*/  CALL.REL.NOINC `($__internal_2_$__cuda_sm20_dblrcp_rn_slowpath_v3) ;  /* 0x00000008006c7944 */ /* 0x004fea0003c00000 */
.L_x_49:
[----:B------:R-:W-:Y:S05]  /*0490*/  BSYNC.RECONVERGENT B1 ;  /* 0x0000000000017941 */ /* 0x000fea0003800200 */
.L_x_48:
[----:B------:R-:W3:Y:S01]  /*04a0*/  LDG.E R10, desc[UR6][R4.64] ;  /* 0x00000006040a7981 */ /* 0x000ee2000c1e1900 */
[----:B------:R-:W0:Y:S01]  /*04b0*/  MUFU.RCP R14, R21 ;  /* 0x00000015000e7308 */ /* 0x000e220000001000 */
[----:B------:R-:W-:Y:S07]  /*04c0*/  BSSY.RECONVERGENT B1, `(.L_x_50) ;  /* 0x0000010000017945 */ /* 0x000fee0003800200 */
[----:B------:R1:W4:Y:S01]  /*04d0*/  F2F.F32.F64 R12, R12 ;  /* 0x0000000c000c7310 */ /* 0x0003220000301000 */
[----:B0-----:R-:W-:-:S04]  /*04e0*/  FFMA R15, -R21, R14, 1 ;  /* 0x3f800000150f7423 */ /* 0x001fc8000000010e */
[----:B------:R-:W-:Y:S01]  /*04f0*/  FFMA R15, R14, R15, R14 ;  /* 0x0000000f0e0f7223 */ /* 0x000fe2000000000e */
[----:B---3--:R-:W-:Y:S02]  /*0500*/  I2FP.F32.S32 R11, R10 ;  /* 0x0000000a000b7245 */ /* 0x008fe40000201400 */
[----:B------:R-:W-:-:S03]  /*0510*/  I2FP.F32.S32 R10, R19 ;  /* 0x00000013000a7245 */ /* 0x000fc60000201400 */
[----:B------:R-:W-:-:S04]  /*0520*/  FADD R11, -R22, R11 ;  /* 0x0000000b160b7221 */ /* 0x000fc80000000100 */
[----:B------:R-:W-:-:S04]  /*0530*/  FMUL R10, R10, R11 ;  /* 0x0000000b0a0a7220 */ /* 0x000fc80000400000 */
[----:B------:R-:W0:Y:S01]  /*0540*/  FCHK P0, R10, R21 ;  /* 0x000000150a007302 */ /* 0x000e220000000000 */
[----:B------:R-:W-:-:S04]  /*0550*/  FFMA R14, R10, R15, RZ ;  /* 0x0000000f0a0e7223 */ /* 0x000fc800000000ff */
[----:B------:R-:W-:-:S04]  /*0560*/  FFMA R11, -R21, R14, R10 ;  /* 0x0000000e150b7223 */ /* 0x000fc8000000010a */
[----:B------:R-:W-:Y:S01]  /*0570*/  FFMA R14, R15, R11, R14 ;  /* 0x0000000b0f0e7223 */ /* 0x000fe2000000000e */
[----:B01--4-:R-:W-:Y:S06]  /*0580*/  @!P0 BRA `(.L_x_51) ;  /* 0x00000000000c8947 */ /* 0x013fec0003800000 */
[----:B------:R-:W-:Y:S01]  /*0590*/  IMAD.MOV.U32 R11, RZ, RZ, R21 ;  /* 0x000000ffff0b7224 */ /* 0x000fe200078e0015 */
[----:B------:R-:W-:-:S07]  /*05a0*/  MOV R13, 0x5c0 ;  /* 0x000005c0000d7802 */ /* 0x000fce0000000f00 */
[----:B--2---:R-:W-:Y:S05]  /*05b0*/  CALL.REL.NOINC `($__internal_3_$__cuda_sm3x_div_rn_noftz_f32_slowpath) ;  /* 0x0000000800c47944 */ /* 0x004fea0003c00000 */
.L_x_51:
[----:B------:R-:W-:Y:S05]  /*05c0*/  BSYNC.RECONVERGENT B1 ;  /* 0x0000000000017941 */ /* 0x000fea0003800200 */
.L_x_50:
[----:B------:R-:W-:Y:S01]  /*05d0*/  FADD R15, R12, 9.999999682655225389e-21 ;  /* 0x1e3ce5080c0f7421 */ /* 0x000fe20000000000 */
[----:B------:R-:W0:Y:S01]  /*05e0*/  F2F.F64.F32 R10, R12 ;  /* 0x0000000c000a7310 */ /* 0x000e220000201800 */
[----:B------:R-:W-:Y:S01]  /*05f0*/  MOV R18, 0x3e055027 ;  /* 0x3e05502700127802 */ /* 0x000fe20000000f00 */
[----:B------:R-:W-:Y:S01]  /*0600*/  BSSY.RECONVERGENT B1, `(.L_x_52) ;  /* 0x000006f000017945 */ /* 0x000fe20003800200 */
[----:B------:R-:W-:Y:S02]  /*0610*/  MOV R25, 0xfffffc01 ;  /* 0xfffffc0100197802 */ /* 0x000fe40000000f00 */
[----:B------:R-:W-:Y:S01]  /*0620*/  FSETP.GEU.AND P1, PT, R15, 1.175494350822287508e-38, PT ;  /* 0x008000000f00780b */ /* 0x000fe20003f2e000 */
[----:B0-----:R-:W-:-:S12]  /*0630*/  DADD R10, -R10, 1 ;  /* 0x3ff000000a0a7429 */ /* 0x001fd80000000100 */
[----:B------:R-:W-:-:S04]  /*0640*/  @!P1 FMUL R15, R15, 8388608 ;  /* 0x4b0000000f0f9820 */ /* 0x000fc80000400000 */
[C---:B------:R-:W-:Y:S01]  /*0650*/  VIADD R16, R15.reuse, 0xc0d55555 ;  /* 0xc0d555550f107836 */ /* 0x040fe20000000000 */
[----:B------:R-:W-:Y:S01]  /*0660*/  DADD R10, R10, 9.999999682655225389e-21 ;  /* 0x3bc79ca10a0a7429 */ /* 0x000fe20000000000 */
[----:B------:R-:W-:-:S03]  /*0670*/  FSETP.NEU.AND P2, PT, R15, RZ, PT ;  /* 0x000000ff0f00720b */ /* 0x000fc60003f4d000 */
[----:B------:R-:W-:-:S04]  /*0680*/  LOP3.LUT R16, R16, 0xff800000, RZ, 0xc0, !PT ;  /* 0xff80000010107812 */ /* 0x000fc800078ec0ff */
[----:B------:R-:W-:Y:S01]  /*0690*/  I2FP.F32.S32 R19, R16 ;  /* 0x0000001000137245 */ /* 0x000fe20000201400 */
[----:B------:R-:W-:Y:S01]  /*06a0*/  IMAD.IADD R17, R15, 0x1, -R16 ;  /* 0x000000010f117824 */ /* 0x000fe200078e0a10 */
[----:B------:R-:W-:Y:S01]  /*06b0*/  ISETP.GT.AND P0, PT, R11, 0xfffff, PT ;  /* 0x000fffff0b00780c */ /* 0x000fe20003f04270 */
[----:B------:R-:W-:Y:S01]  /*06c0*/  IMAD.MOV.U32 R12, RZ, RZ, R10 ;  /* 0x000000ffff0c7224 */ /* 0x000fe200078e000a */
[----:B------:R-:W-:Y:S01]  /*06d0*/  MOV R16, 0x7f800000 ;  /* 0x7f80000000107802 */ /* 0x000fe20000000f00 */
[----:B------:R-:W-:Y:S01]  /*06e0*/  FADD R17, R17, -1 ;  /* 0xbf80000011117421 */ /* 0x000fe20000000000 */
[--C-:B------:R-:W-:Y:S02]  /*06f0*/  IMAD.MOV.U32 R13, RZ, RZ, R11.reuse ;  /* 0x000000ffff0d7224 */ /* 0x100fe400078e000b */
[----:B------:R-:W-:Y:S02]  /*0700*/  IMAD.MOV.U32 R26, RZ, RZ, R11 ;  /* 0x000000ffff1a7224 */ /* 0x000fe400078e000b */
[----:B------:R-:W-:-:S04]  /*0710*/  FFMA R18, R17, -R18, 0.14084610342979431152 ;  /* 0x3e1039f611127423 */ /* 0x000fc80000000812 */
[C---:B------:R-:W-:Y:S01]  /*0720*/  FFMA R18, R17.reuse, R18, -0.12148627638816833496 ;  /* 0xbdf8cdcc11127423 */ /* 0x040fe20000000012 */
[----:B------:R-:W-:Y:S01]  /*0730*/  @!P0 DMUL R12, R12, 1.80143985094819840000e+16 ;  /* 0x435000000c0c8828 */ /* 0x000fe20000000000 */
[----:B------:R-:W-:Y:S02]  /*0740*/  @!P0 IMAD.MOV.U32 R25, RZ, RZ, -0x435 ;  /* 0xfffffbcbff198424 */ /* 0x000fe400078e00ff */
[----:B------:R-:W-:-:S04]  /*0750*/  FFMA R18, R17, R18, 0.13980610668659210205 ;  /* 0x3e0f295511127423 */ /* 0x000fc80000000012 */
[----:B------:R-:W-:-:S04]  /*0760*/  FFMA R18, R17, R18, -0.16684235632419586182 ;  /* 0xbe2ad8b911127423 */ /* 0x000fc80000000012 */
[----:B------:R-:W-:Y:S01]  /*0770*/  FFMA R18, R17, R18, 0.20012299716472625732 ;  /* 0x3e4ced0b11127423 */ /* 0x000fe20000000012 */
[----:B------:R-:W-:-:S03]  /*0780*/  @!P0 IMAD.MOV.U32 R26, RZ, RZ, R13 ;  /* 0x000000ffff1a8224 */ /* 0x000fc600078e000d */
[----:B------:R-:W-:-:S04]  /*0790*/  FFMA R18, R17, R18, -0.24999669194221496582 ;  /* 0xbe7fff2211127423 */ /* 0x000fc80000000012 */
[----:B------:R-:W-:Y:S01]  /*07a0*/  FFMA R24, R17, R18, 0.33333182334899902344 ;  /* 0x3eaaaa7811187423 */ /* 0x000fe20000000012 */
[----:B------:R-:W-:Y:S02]  /*07b0*/  FSEL R18, RZ, -23, P1 ;  /* 0xc1b80000ff127808 */ /* 0x000fe40000800000 */
[----:B------:R-:W-:Y:S01]  /*07c0*/  ISETP.GT.U32.AND P1, PT, R15, 0x7f7fffff, PT ;  /* 0x7f7fffff0f00780c */ /* 0x000fe20003f24070 */
[----:B------:R-:W-:Y:S02]  /*07d0*/  FFMA R24, R17, R24, -0.5 ;  /* 0xbf00000011187423 */ /* 0x000fe40000000018 */
[----:B------:R-:W-:Y:S02]  /*07e0*/  FFMA R18, R19, 1.1920928955078125e-07, R18 ;  /* 0x3400000013127823 */ /* 0x000fe40000000012 */
[----:B------:R-:W-:-:S04]  /*07f0*/  FMUL R24, R17, R24 ;  /* 0x0000001811187220 */ /* 0x000fc80000400000 */
[----:B------:R-:W-:-:S04]  /*0800*/  FFMA R17, R17, R24, R17 ;  /* 0x0000001811117223 */ /* 0x000fc80000000011 */
[----:B------:R-:W-:Y:S01]  /*0810*/  FFMA R17, R18, 0.69314718246459960938, R17 ;  /* 0x3f31721812117823 */ /* 0x000fe20000000011 */
[----:B------:R-:W-:Y:S02]  /*0820*/  VIADD R18, R26, 0xffffffff ;  /* 0xffffffff1a127836 */ /* 0x000fe40000000000 */
[----:B------:R-:W-:Y:S01]  /*0830*/  @P1 FFMA R17, R15, R16, +INF ;  /* 0x7f8000000f111423 */ /* 0x000fe20000000010 */
[----:B------:R-:W-:Y:S02]  /*0840*/  IMAD.MOV.U32 R16, RZ, RZ, R10 ;  /* 0x000000ffff107224 */ /* 0x000fe400078e000a */
[----:B------:R0:W1:Y:S01]  /*0850*/  F2F.F64.F32 R10, |R14| ;  /* 0x4000000e000a7310 */ /* 0x0000620000201800 */
[----:B------:R-:W-:Y:S01]  /*0860*/  ISETP.GT.U32.AND P1, PT, R18, 0x7feffffe, PT ;  /* 0x7feffffe1200780c */ /* 0x000fe20003f24070 */
[----:B------:R-:W-:Y:S01]  /*0870*/  @!P0 IMAD.MOV.U32 R16, RZ, RZ, R12 ;  /* 0x000000ffff108224 */ /* 0x000fe200078e000c */
[----:B------:R-:W-:-:S05]  /*0880*/  FSEL R24, R17, -INF , P2 ;  /* 0xff80000011187808 */ /* 0x000fca0001000000 */
[----:B--2---:R-:W-:-:S06]  /*0890*/  FMUL R24, R23, R24 ;  /* 0x0000001817187220 */ /* 0x004fcc0000400000 */
[----:B0-----:R-:W-:Y:S05]  /*08a0*/  @P1 BRA `(.L_x_53) ;  /* 0x0000000000f81947 */ /* 0x001fea0003800000 */
[C---:B------:R-:W-:Y:S01]  /*08b0*/  LOP3.LUT R12, R26.reuse, 0xfffff, RZ, 0xc0, !PT ;  /* 0x000fffff1a0c7812 */ /* 0x040fe200078ec0ff */
[----:B------:R-:W-:Y:S01]  /*08c0*/  UMOV UR4, 0x3ae80f1e ;  /* 0x3ae80f1e00047882 */ /* 0x000fe20000000000 */
[----:B------:R-:W-:Y:S01]  /*08d0*/  UMOV UR5, 0x3eb1380b ;  /* 0x3eb1380b00057882 */ /* 0x000fe20000000000 */
[----:B------:R-:W-:Y:S02]  /*08e0*/  LEA.HI R25, R26, R25, RZ, 0xc ;  /* 0x000000191a197211 */ /* 0x000fe400078f60ff */
[----:B------:R-:W-:Y:S01]  /*08f0*/  LOP3.LUT R17, R12, 0x3ff00000, RZ, 0xfc, !PT ;  /* 0x3ff000000c117812 */ /* 0x000fe200078efcff */
[----:B------:R-:W-:-:S03]  /*0900*/  IMAD.MOV.U32 R12, RZ, RZ, RZ ;  /* 0x000000ffff0c7224 */ /* 0x000fc600078e00ff */
[----:B------:R-:W-:-:S13]  /*0910*/  ISETP.GE.U32.AND P0, PT, R17, 0x3ff6a09f, PT ;  /* 0x3ff6a09f1100780c */ /* 0x000fda0003f06070 */
[----:B------:R-:W-:Y:S01]  /*0920*/  @P0 VIADD R13, R17, 0xfff00000 ;  /* 0xfff00000110d0836 */ /* 0x000fe20000000000 */
[----:B------:R-:W-:-:S04]  /*0930*/  @P0 IADD3 R25, PT, PT, R25, 0x1, RZ ;  /* 0x0000000119190810 */ /* 0x000fc80007ffe0ff */
[----:B------:R-:W-:-:S06]  /*0940*/  @P0 MOV R17, R13 ;  /* 0x0000000d00110202 */ /* 0x000fcc0000000f00 */
[C---:B------:R-:W-:Y:S02]  /*0950*/  DADD R28, R16.reuse, 1 ;  /* 0x3ff00000101c7429 */ /* 0x040fe40000000000 */
[----:B------:R-:W-:-:S04]  /*0960*/  DADD R16, R16, -1 ;  /* 0xbff0000010107429 */ /* 0x000fc80000000000 */
[----:B------:R-:W0:Y:S02]  /*0970*/  MUFU.RCP64H R13, R29 ;  /* 0x0000001d000d7308 */ /* 0x000e240000001800 */
[----:B0-----:R-:W-:-:S08]  /*0980*/  DFMA R14, -R28, R12, 1 ;  /* 0x3ff000001c0e742b */ /* 0x001fd0000000010c */
[----:B------:R-:W-:-:S08]  /*0990*/  DFMA R14, R14, R14, R14 ;  /* 0x0000000e0e0e722b */ /* 0x000fd0000000000e */
[----:B------:R-:W-:-:S08]  /*09a0*/  DFMA R14, R12, R14, R12 ;  /* 0x0000000e0c0e722b */ /* 0x000fd0000000000c */
[----:B------:R-:W-:-:S08]  /*09b0*/  DMUL R12, R16, R14 ;  /* 0x0000000e100c7228 */ /* 0x000fd00000000000 */
[----:B------:R-:W-:-:S08]  /*09c0*/  DFMA R12, R16, R14, R12 ;  /* 0x0000000e100c722b */ /* 0x000fd0000000000c */
[----:B------:R-:W-:-:S08]  /*09d0*/  DADD R18, R16, -R12 ;  /* 0x0000000010127229 */ /* 0x000fd0000000080c */
[----:B------:R-:W-:-:S08]  /*09e0*/  DADD R18, R18, R18 ;  /* 0x0000000012127229 */ /* 0x000fd00000000012 */
[-C--:B------:R-:W-:Y:S02]  /*09f0*/  DFMA R16, R16, -R12.reuse, R18 ;  /* 0x8000000c1010722b */ /* 0x080fe40000000012 */
[----:B------:R-:W-:-:S06]  /*0a00*/  DMUL R18, R12, R12 ;  /* 0x0000000c0c127228 */ /* 0x000fcc0000000000 */
[----:B------:R-:W-:Y:S01]  /*0a10*/  DMUL R16, R14, R16 ;  /* 0x000000100e107228 */ /* 0x000fe20000000000 */
[----:B------:R-:W-:Y:S02]  /*0a20*/  IMAD.MOV.U32 R14, RZ, RZ, -0x748574fc ;  /* 0x8b7a8b04ff0e7424 */ /* 0x000fe400078e00ff */
[----:B------:R-:W-:-:S06]  /*0a30*/  IMAD.MOV.U32 R15, RZ, RZ, 0x3ed0ee25 ;  /* 0x3ed0ee25ff0f7424 */ /* 0x000fcc00078e00ff */
[----:B------:R-:W-:Y:S01]  /*0a40*/  DFMA R14, R18, UR4, R14 ;  /* 0x00000004120e7c2b */ /* 0x000fe2000800000e */
[----:B------:R-:W-:Y:S01]  /*0a50*/  UMOV UR4, 0x9f02676f ;  /* 0x9f02676f00047882 */ /* 0x000fe20000000000 */
[----:B------:R-:W-:-:S06]  /*0a60*/  UMOV UR5, 0x3ef3b266 ;  /* 0x3ef3b26600057882 */ /* 0x000fcc0000000000 */
[----:B------:R-:W-:Y:S01]  /*0a70*/  DFMA R14, R18, R14, UR4 ;  /* 0x00000004120e7e2b */ /* 0x000fe2000800000e */
        /* <DEDUP_REMOVED lines=13> */
[----:B------:R-:W-:Y:S01]  /*0b50*/  LOP3.LUT R14, R25, 0x80000000, RZ, 0x3c, !PT ;  /* 0x80000000190e7812 */ /* 0x000fe200078e3cff */
[----:B------:R-:W-:Y:S01]  /*0b60*/  IMAD.MOV.U32 R15, RZ, RZ, 0x43300000 ;  /* 0x43300000ff0f7424 */ /* 0x000fe200078e00ff */
[----:B------:R-:W-:-:S04]  /*0b70*/  UMOV UR5, 0x3fb55555 ;  /* 0x3fb5555500057882 */ /* 0x000fc80000000000 */
[----:B------:R-:W-:Y:S01]  /*0b80*/  DFMA R26, R18, R26, UR4 ;  /* 0x00000004121a7e2b */ /* 0x000fe2000800001a */
[----:B------:R-:W-:Y:S01]  /*0b90*/  UMOV UR4, 0x80000000 ;  /* 0x8000000000047882 */ /* 0x000fe20000000000 */
[----:B------:R-:W-:Y:S02]  /*0ba0*/  UMOV UR5, 0x43300000 ;  /* 0x4330000000057882 */ /* 0x000fe40000000000 */
[----:B------:R-:W-:Y:S01]  /*0bb0*/  DADD R14, R14, -UR4 ;  /* 0x800000040e0e7e29 */ /* 0x000fe20008000000 */
[----:B------:R-:W-:Y:S01]  /*0bc0*/  UMOV UR4, 0xfefa39ef ;  /* 0xfefa39ef00047882 */ /* 0x000fe20000000000 */
[----:B------:R-:W-:Y:S02]  /*0bd0*/  UMOV UR5, 0x3fe62e42 ;  /* 0x3fe62e4200057882 */ /* 0x000fe40000000000 */
[----:B------:R-:W-:-:S04]  /*0be0*/  DMUL R26, R18, R26 ;  /* 0x0000001a121a7228 */ /* 0x000fc80000000000 */
[----:B------:R-:W-:-:S04]  /*0bf0*/  DFMA R18, R14, UR4, R12 ;  /* 0x000000040e127c2b */ /* 0x000fc8000800000c */
[----:B------:R-:W-:-:S04]  /*0c00*/  DFMA R26, R12, R26, R16 ;  /* 0x0000001a0c1a722b */ /* 0x000fc80000000010 */
[----:B------:R-:W-:Y:S01]  /*0c10*/  DFMA R16, R14, -UR4, R18 ;  /* 0x800000040e107c2b */ /* 0x000fe20008000012 */
[----:B------:R-:W-:Y:S01]  /*0c20*/  UMOV UR4, 0x3b39803f ;  /* 0x3b39803f00047882 */ /* 0x000fe20000000000 */
[----:B------:R-:W-:-:S06]  /*0c30*/  UMOV UR5, 0x3c7abc9e ;  /* 0x3c7abc9e00057882 */ /* 0x000fcc0000000000 */
[----:B------:R-:W-:-:S08]  /*0c40*/  DADD R16, -R12, R16 ;  /* 0x000000000c107229 */ /* 0x000fd00000000110 */
[----:B------:R-:W-:-:S08]  /*0c50*/  DADD R16, R26, -R16 ;  /* 0x000000001a107229 */ /* 0x000fd00000000810 */
[----:B------:R-:W-:-:S08]  /*0c60*/  DFMA R16, R14, UR4, R16 ;  /* 0x000000040e107c2b */ /* 0x000fd00008000010 */
[----:B------:R-:W-:Y:S01]  /*0c70*/  DADD R16, R18, R16 ;  /* 0x0000000012107229 */ /* 0x000fe20000000010 */
[----:B------:R-:W-:Y:S10]  /*0c80*/  BRA `(.L_x_54) ;  /* 0x0000000000187947 */ /* 0x000ff40003800000 */
.L_x_53:
[----:B------:R-:W-:Y:S01]  /*0c90*/  IMAD.MOV.U32 R14, RZ, RZ, 0x0 ;  /* 0x00000000ff0e7424 */ /* 0x000fe200078e00ff */
[----:B------:R-:W-:Y:S01]  /*0ca0*/  LOP3.LUT P0, RZ, R13, 0x7fffffff, RZ, 0xc0, !PT ;  /* 0x7fffffff0dff7812 */ /* 0x000fe2000780c0ff */
[----:B------:R-:W-:-:S06]  /*0cb0*/  IMAD.MOV.U32 R15, RZ, RZ, 0x7ff00000 ;  /* 0x7ff00000ff0f7424 */ /* 0x000fcc00078e00ff */
[----:B------:R-:W-:-:S10]  /*0cc0*/  DFMA R14, R12, R14, +INF ;  /* 0x7ff000000c0e742b */ /* 0x000fd4000000000e */
[----:B------:R-:W-:Y:S02]  /*0cd0*/  FSEL R16, R14, RZ, P0 ;  /* 0x000000ff0e107208 */ /* 0x000fe40000000000 */
[----:B------:R-:W-:-:S07]  /*0ce0*/  FSEL R17, R15, -QNAN , P0 ;  /* 0xfff000000f117808 */ /* 0x000fce0000000000 */
.L_x_54:
[----:B------:R-:W-:Y:S05]  /*0cf0*/  BSYNC.RECONVERGENT B1 ;  /* 0x0000000000017941 */ /* 0x000fea0003800200 */
.L_x_52:
[----:B------:R-:W0:Y:S01]  /*0d00*/  F2F.F64.F32 R12, R23 ;  /* 0x00000017000c7310 */ /* 0x000e220000201800 */
[----:B------:R-:W-:Y:S02]  /*0d10*/  IADD3 R3, PT, PT, R3, 0x1, RZ ;  /* 0x0000000103037810 */ /* 0x000fe40007ffe0ff */
[----:B------:R-:W-:Y:S02]  /*0d20*/  IADD3 R4, P1, PT, R4, 0x4, RZ ;  /* 0x0000000404047810 */ /* 0x000fe40007f3e0ff */
[----:B------:R-:W-:Y:S02]  /*0d30*/  ISETP.NE.AND P0, PT, R3, 0x1, PT ;  /* 0x000000010300780c */ /* 0x000fe40003f05270 */
[----:B------:R-:W-:Y:S01]  /*0d40*/  IADD3 R6, P2, PT, R6, 0x4, RZ ;  /* 0x0000000406067810 */ /* 0x000fe20007f5e0ff */
[----:B------:R-:W2:Y:S01]  /*0d50*/  F2F.F64.F32 R24, R24 ;  /* 0x0000001800187310 */ /* 0x000ea20000201800 */
[----:B------:R-:W-:Y:S01]  /*0d60*/  IADD3 R8, P3, PT, R8, 0x4, RZ ;  /* 0x0000000408087810 */ /* 0x000fe20007f7e0ff */
[----:B------:R-:W-:-:S02]  /*0d70*/  IMAD.X R5, RZ, RZ, R5, P1 ;  /* 0x000000ffff057224 */ /* 0x000fc400008e0605 */
[----:B------:R-:W-:Y:S02]  /*0d80*/  IMAD.X R7, RZ, RZ, R7, P2 ;  /* 0x000000ffff077224 */ /* 0x000fe400010e0607 */
[----:B------:R-:W-:Y:S01]  /*0d90*/  IMAD.X R9, RZ, RZ, R9, P3 ;  /* 0x000000ffff097224 */ /* 0x000fe200018e0609 */
[----:B0-----:R-:W-:Y:S01]  /*0da0*/  DADD R12, -R12, 1 ;  /* 0x3ff000000c0c7429 */ /* 0x001fe20000000100 */
[----:B------:R-:W1:Y:S07]  /*0db0*/  F2F.F64.F32 R14, R20 ;  /* 0x00000014000e7310 */ /* 0x000e6e0000201800 */
[----:B--2---:R-:W-:-:S08]  /*0dc0*/  DFMA R12, R12, R16, R24 ;  /* 0x000000100c0c722b */ /* 0x004fd00000000018 */
[----:B-1----:R-:W-:-:S06]  /*0dd0*/  DFMA R10, R10, R12, R14 ;  /* 0x0000000c0a0a722b */ /* 0x002fcc000000000e */
[----:B------:R0:W1:Y:S01]  /*0de0*/  F2F.F32.F64 R20, R10 ;  /* 0x0000000a00147310 */ /* 0x0000620000301000 */
[----:B------:R-:W-:Y:S05]  /*0df0*/  @P0 BRA `(.L_x_55) ;  /* 0xfffffff400080947 */ /* 0x000fea000383ffff */
[----:B------:R-:W-:Y:S05]  /*0e00*/  BSYNC.RECONVERGENT B0 ;  /* 0x0000000000007941 */ /* 0x000fea0003800200 */
.L_x_45:
[----:B------:R-:W1:Y:S02]  /*0e10*/  LDC.64 R2, c[0x0][0x388] ;  /* 0x0000e200ff027b82 */ /* 0x000e640000000a00 */
[----:B-1----:R-:W-:Y:S01]  /*0e20*/  REDG.E.ADD.F32.FTZ.RN.STRONG.GPU desc[UR6][R2.64], R20 ;  /* 0x00000014020079a6 */ /* 0x002fe2000c12f306 */
[----:B------:R-:W-:Y:S05]  /*0e30*/  EXIT ;  /* 0x000000000000794d */ /* 0x000fea0003800000 */
        .weak           $__internal_2_$__cuda_sm20_dblrcp_rn_slowpath_v3
        .type           $__internal_2_$__cuda_sm20_dblrcp_rn_slowpath_v3,@function
        .size           $__internal_2_$__cuda_sm20_dblrcp_rn_slowpath_v3,($__internal_3_$__cuda_sm3x_div_rn_noftz_f32_slowpath - $__internal_2_$__cuda_sm20_dblrcp_rn_slowpath_v3)
$__internal_2_$__cuda_sm20_dblrcp_rn_slowpath_v3:
[----:B------:R-:W-:Y:S01]  /*0e40*/  DSETP.GTU.AND P0, PT, |R10|, +INF , PT ;  /* 0x7ff000000a00742a */ /* 0x000fe20003f0c200 */
[----:B------:R-:W-:-:S13]  /*0e50*/  BSSY.RECONVERGENT B2, `(.L_x_56) ;  /* 0x0000024000027945 */ /* 0x000fda0003800200 */
[----:B------:R-:W-:Y:S05]  /*0e60*/  @P0 BRA `(.L_x_57) ;  /* 0x0000000000800947 */ /* 0x000fea0003800000 */
[----:B------:R-:W-:-:S04]  /*0e70*/  LOP3.LUT R14, R11, 0x7fffffff, RZ, 0xc0, !PT ;  /* 0x7fffffff0b0e7812 */ /* 0x000fc800078ec0ff */
[----:B------:R-:W-:-:S04]  /*0e80*/  IADD3 R12, PT, PT, R14, -0x1, RZ ;  /* 0xffffffff0e0c7810 */ /* 0x000fc80007ffe0ff */
[----:B------:R-:W-:-:S13]  /*0e90*/  ISETP.GE.U32.AND P0, PT, R12, 0x7fefffff, PT ;  /* 0x7fefffff0c00780c */ /* 0x000fda0003f06070 */
[----:B------:R-:W-:Y:S01]  /*0ea0*/  @P0 LOP3.LUT R13, R11, 0x7ff00000, RZ, 0x3c, !PT ;  /* 0x7ff000000b0d0812 */ /* 0x000fe200078e3cff */
[----:B------:R-:W-:Y:S01]  /*0eb0*/  @P0 IMAD.MOV.U32 R12, RZ, RZ, RZ ;  /* 0x000000ffff0c0224 */ /* 0x000fe200078e00ff */
[----:B------:R-:W-:Y:S06]  /*0ec0*/  @P0 BRA `(.L_x_58) ;  /* 0x0000000000700947 */ /* 0x000fec0003800000 */
[----:B------:R-:W-:-:S13]  /*0ed0*/  ISETP.GE.U32.AND P0, PT, R14, 0x1000001, PT ;  /* 0x010000010e00780c */ /* 0x000fda0003f06070 */
[----:B------:R-:W-:Y:S05]  /*0ee0*/  @!P0 BRA `(.L_x_59) ;  /* 0x0000000000388947 */ /* 0x000fea0003800000 */
[----:B------:R-:W-:Y:S01]  /*0ef0*/  VIADD R17, R11, 0xc0200000 ;  /* 0xc02000000b117836 */ /* 0x000fe20000000000 */
[----:B------:R-:W-:Y:S01]  /*0f00*/  MOV R14, R25 ;  /* 0x00000019000e7202 */ /* 0x000fe20000000f00 */
[----:B------:R-:W-:Y:S02]  /*0f10*/  IMAD.MOV.U32 R16, RZ, RZ, R10 ;  /* 0x000000ffff107224 */ /* 0x000fe400078e000a */
[----:B------:R-:W0:Y:S04]  /*0f20*/  MUFU.RCP64H R15, R17 ;  /* 0x00000011000f7308 */ /* 0x000e280000001800 */
[----:B0-----:R-:W-:-:S08]  /*0f30*/  DFMA R12, -R16, R14, 1 ;  /* 0x3ff00000100c742b */ /* 0x001fd0000000010e */
[----:B------:R-:W-:-:S08]  /*0f40*/  DFMA R12, R12, R12, R12 ;  /* 0x0000000c0c0c722b */ /* 0x000fd0000000000c */
[----:B------:R-:W-:-:S08]  /*0f50*/  DFMA R12, R14, R12, R14 ;  /* 0x0000000c0e0c722b */ /* 0x000fd0000000000e */
[----:B------:R-:W-:-:S08]  /*0f60*/  DFMA R14, -R16, R12, 1 ;  /* 0x3ff00000100e742b */ /* 0x000fd0000000010c */
[----:B------:R-:W-:-:S08]  /*0f70*/  DFMA R12, R12, R14, R12 ;  /* 0x0000000e0c0c722b */ /* 0x000fd0000000000c */
[----:B------:R-:W-:-:S08]  /*0f80*/  DMUL R12, R12, 2.2250738585072013831e-308 ;  /* 0x001000000c0c7828 */ /* 0x000fd00000000000 */
[----:B------:R-:W-:-:S08]  /*0f90*/  DFMA R10, -R10, R12, 1 ;  /* 0x3ff000000a0a742b */ /* 0x000fd0000000010c */
[----:B------:R-:W-:-:S08]  /*0fa0*/  DFMA R10, R10, R10, R10 ;  /* 0x0000000a0a0a722b */ /* 0x000fd0000000000a */
[----:B------:R-:W-:Y:S01]  /*0fb0*/  DFMA R12, R12, R10, R12 ;  /* 0x0000000a0c0c722b */ /* 0x000fe2000000000c */
[----:B------:R-:W-:Y:S10]  /*0fc0*/  BRA `(.L_x_58) ;  /* 0x0000000000307947 */ /* 0x000ff40003800000 */
.L_x_59:
[----:B------:R-:W-:Y:S01]  /*0fd0*/  DMUL R14, R10, 8.11296384146066816958e+31 ;  /* 0x469000000a0e7828 */ /* 0x000fe20000000000 */
[----:B------:R-:W-:-:S05]  /*0fe0*/  IMAD.MOV.U32 R12, RZ, RZ, R25 ;  /* 0x000000ffff0c7224 */ /* 0x000fca00078e0019 */
[----:B------:R-:W0:Y:S02]  /*0ff0*/  MUFU.RCP64H R13, R15 ;  /* 0x0000000f000d7308 */ /* 0x000e240000001800 */
[----:B0-----:R-:W-:-:S08]  /*1000*/  DFMA R10, -R14, R12, 1 ;  /* 0x3ff000000e0a742b */ /* 0x001fd0000000010c */
[----:B------:R-:W-:-:S08]  /*1010*/  DFMA R10, R10, R10, R10 ;  /* 0x0000000a0a0a722b */ /* 0x000fd0000000000a */
[----:B------:R-:W-:-:S08]  /*1020*/  DFMA R10, R12, R10, R12 ;  /* 0x0000000a0c0a722b */ /* 0x000fd0000000000c */
[----:B------:R-:W-:-:S08]  /*1030*/  DFMA R12, -R14, R10, 1 ;  /* 0x3ff000000e0c742b */ /* 0x000fd0000000010a */
[----:B------:R-:W-:-:S08]  /*1040*/  DFMA R12, R10, R12, R10 ;  /* 0x0000000c0a0c722b */ /* 0x000fd0000000000a */
[----:B------:R-:W-:Y:S01]  /*1050*/  DMUL R12, R12, 8.11296384146066816958e+31 ;  /* 0x469000000c0c7828 */ /* 0x000fe20000000000 */
[----:B------:R-:W-:Y:S10]  /*1060*/  BRA `(.L_x_58) ;  /* 0x0000000000087947 */ /* 0x000ff40003800000 */
.L_x_57:
[----:B------:R-:W-:Y:S01]  /*1070*/  LOP3.LUT R13, R11, 0x80000, RZ, 0xfc, !PT ;  /* 0x000800000b0d7812 */ /* 0x000fe200078efcff */
[----:B------:R-:W-:-:S07]  /*1080*/  IMAD.MOV.U32 R12, RZ, RZ, R10 ;  /* 0x000000ffff0c7224 */ /* 0x000fce00078e000a */
.L_x_58:
[----:B------:R-:W-:Y:S05]  /*1090*/  BSYNC.RECONVERGENT B2 ;  /* 0x0000000000027941 */ /* 0x000fea0003800200 */
.L_x_56:
[----:B------:R-:W-:Y:S01]  /*10a0*/  IMAD.MOV.U32 R10, RZ, RZ, R18 ;  /* 0x000000ffff0a7224 */ /* 0x000fe200078e0012 */
[----:B------:R-:W-:-:S04]  /*10b0*/  MOV R11, 0x0 ;  /* 0x00000000000b7802 */ /* 0x000fc80000000f00 */
[----:B------:R-:W-:Y:S05]  /*10c0*/  RET.REL.NODEC R10 `(_Z29sigmoid_pairwise_loss_auc_gpuiPfPKiPKfS1_ii) ;  /* 0xffffffec0acc7950 */ /* 0x000fea0003c3ffff */
        .weak           $__internal_3_$__cuda_sm3x_div_rn_noftz_f32_slowpath
        .type           $__internal_3_$__cuda_sm3x_div_rn_noftz_f32_slowpath,@function
        .size           $__internal_3_$__cuda_sm3x_div_rn_noftz_f32_slowpath,(.L_x_75 - $__internal_3_$__cuda_sm3x_div_rn_noftz_f32_slowpath)
$__internal_3_$__cuda_sm3x_div_rn_noftz_f32_slowpath:
[----:B------:R-:W-:Y:S01]  /*10d0*/  SHF.R.U32.HI R14, RZ, 0x17, R11 ;  /* 0x00000017ff0e7819 */ /* 0x000fe2000001160b */
[----:B------:R-:W-:Y:S01]  /*10e0*/  BSSY.RECONVERGENT B2, `(.L_x_60) ;  /* 0x0000062000027945 */ /* 0x000fe20003800200 */
[----:B------:R-:W-:Y:S02]  /*10f0*/  SHF.R.U32.HI R15, RZ, 0x17, R10 ;  /* 0x00000017ff0f7819 */ /* 0x000fe4000001160a */
[----:B------:R-:W-:Y:S02]  /*1100*/  LOP3.LUT R14, R14, 0xff, RZ, 0xc0, !PT ;  /* 0x000000ff0e0e7812 */ /* 0x000fe400078ec0ff */
[----:B------:R-:W-:-:S03]  /*1110*/  LOP3.LUT R24, R15, 0xff, RZ, 0xc0, !PT ;  /* 0x000000ff0f187812 */ /* 0x000fc600078ec0ff */
[----:B------:R-:W-:Y:S02]  /*1120*/  VIADD R17, R14, 0xffffffff ;  /* 0xffffffff0e117836 */ /* 0x000fe40000000000 */
[----:B------:R-:W-:-:S03]  /*1130*/  VIADD R16, R24, 0xffffffff ;  /* 0xffffffff18107836 */ /* 0x000fc60000000000 */
[----:B------:R-:W-:-:S04]  /*1140*/  ISETP.GT.U32.AND P0, PT, R17, 0xfd, PT ;  /* 0x000000fd1100780c */ /* 0x000fc80003f04070 */
[----:B------:R-:W-:-:S13]  /*1150*/  ISETP.GT.U32.OR P0, PT, R16, 0xfd, P0 ;  /* 0x000000fd1000780c */ /* 0x000fda0000704470 */
[----:B------:R-:W-:Y:S01]  /*1160*/  @!P0 IMAD.MOV.U32 R15, RZ, RZ, RZ ;  /* 0x000000ffff0f8224 */ /* 0x000fe200078e00ff */
[----:B------:R-:W-:Y:S06]  /*1170*/  @!P0 BRA `(.L_x_61) ;  /* 0x00000000005c8947 */ /* 0x000fec0003800000 */
[----:B------:R-:W-:Y:S02]  /*1180*/  FSETP.GTU.FTZ.AND P0, PT, |R10|, +INF , PT ;  /* 0x7f8000000a00780b */ /* 0x000fe40003f1c200 */
[----:B------:R-:W-:-:S04]  /*1190*/  FSETP.GTU.FTZ.AND P1, PT, |R11|, +INF , PT ;  /* 0x7f8000000b00780b */ /* 0x000fc80003f3c200 */
[----:B------:R-:W-:-:S13]  /*11a0*/  PLOP3.LUT P0, PT, P0, P1, PT, 0xf8, 0x8f ;  /* 0x00000000008f781c */ /* 0x000fda0000703f70 */
[----:B------:R-:W-:Y:S05]  /*11b0*/  @P0 BRA `(.L_x_62) ;  /* 0x00000004004c0947 */ /* 0x000fea0003800000 */
[----:B------:R-:W-:-:S13]  /*11c0*/  LOP3.LUT P0, RZ, R11, 0x7fffffff, R10, 0xc8, !PT ;  /* 0x7fffffff0bff7812 */ /* 0x000fda000780c80a */
[----:B------:R-:W-:Y:S05]  /*11d0*/  @!P0 BRA `(.L_x_63) ;  /* 0x00000004003c8947 */ /* 0x000fea0003800000 */
[C---:B------:R-:W-:Y:S02]  /*11e0*/  FSETP.NEU.FTZ.AND P1, PT, |R10|.reuse, +INF , PT ;  /* 0x7f8000000a00780b */ /* 0x040fe40003f3d200 */
        /* <DEDUP_REMOVED lines=11> */
[----:B------:R-:W-:Y:S01]  /*12a0*/  @P0 MOV R15, RZ ;  /* 0x000000ff000f0202 */ /* 0x000fe20000000f00 */
[----:B------:R-:W-:Y:S02]  /*12b0*/  @!P0 IMAD.MOV.U32 R15, RZ, RZ, -0x40 ;  /* 0xffffffc0ff0f8424 */ /* 0x000fe400078e00ff */
[----:B------:R-:W-:Y:S01]  /*12c0*/  @!P0 FFMA R10, R10, 1.84467440737095516160e+19, RZ ;  /* 0x5f8000000a0a8823 */ /* 0x000fe200000000ff */
[----:B------:R-:W-:Y:S01]  /*12d0*/  @!P1 FFMA R11, R11, 1.84467440737095516160e+19, RZ ;  /* 0x5f8000000b0b9823 */ /* 0x000fe200000000ff */
[----:B------:R-:W-:-:S07]  /*12e0*/  @!P1 VIADD R15, R15, 0x40 ;  /* 0x000000400f0f9836 */ /* 0x000fce0000000000 */
.L_x_61:
[----:B------:R-:W-:Y:S01]  /*12f0*/  LEA R16, R14, 0xc0800000, 0x17 ;  /* 0xc08000000e107811 */ /* 0x000fe200078eb8ff */
[----:B------:R-:W-:Y:S04]  /*1300*/  BSSY.RECONVERGENT B3, `(.L_x_66) ;  /* 0x0000036000037945 */ /* 0x000fe80003800200 */
[----:B------:R-:W-:Y:S01]  /*1310*/  IMAD.IADD R18, R11, 0x1, -R16 ;  /* 0x000000010b127824 */ /* 0x000fe200078e0a10 */
[----:B------:R-:W-:-:S03]  /*1320*/  IADD3 R11, PT, PT, R24, -0x7f, RZ ;  /* 0xffffff81180b7810 */ /* 0x000fc60007ffe0ff */
[----:B------:R-:W0:Y:S01]  /*1330*/  MUFU.RCP R17, R18 ;  /* 0x0000001200117308 */ /* 0x000e220000001000 */
[----:B------:R-:W-:Y:S01]  /*1340*/  FADD.FTZ R25, -R18, -RZ ;  /* 0x800000ff12197221 */ /* 0x000fe20000010100 */
[C---:B------:R-:W-:Y:S01]  /*1350*/  IMAD R10, R11.reuse, -0x800000, R10 ;  /* 0xff8000000b0a7824 */ /* 0x040fe200078e020a */
[----:B------:R-:W-:-:S05]  /*1360*/  IADD3 R14, PT, PT, R11, 0x7f, -R14 ;  /* 0x0000007f0b0e7810 */ /* 0x000fca0007ffe80e */
[----:B------:R-:W-:Y:S02]  /*1370*/  IMAD.IADD R14, R14, 0x1, R15 ;  /* 0x000000010e0e7824 */ /* 0x000fe400078e020f */
        /* <DEDUP_REMOVED lines=9> */
[----:B------:R-:W-:-:S05]  /*1410*/  IMAD.IADD R18, R11, 0x1, R14 ;  /* 0x000000010b127824 */ /* 0x000fca00078e020e */
[----:B------:R-:W-:-:S04]  /*1420*/  IADD3 R11, PT, PT, R18, -0x1, RZ ;  /* 0xffffffff120b7810 */ /* 0x000fc80007ffe0ff */
        /* <DEDUP_REMOVED lines=9> */
[-CC-:B------:R-:W-:Y:S01]  /*14c0*/  FFMA.RZ R11, R17, R25.reuse, R16.reuse ;  /* 0x00000019110b7223 */ /* 0x180fe2000000c010 */
[C---:B------:R-:W-:Y:S01]  /*14d0*/  VIADD R15, R18.reuse, 0x20 ;  /* 0x00000020120f7836 */ /* 0x040fe20000000000 */
[C---:B------:R-:W-:Y:S02]  /*14e0*/  ISETP.NE.AND P2, PT, R18.reuse, RZ, PT ;  /* 0x000000ff1200720c */ /* 0x040fe40003f45270 */
[----:B------:R-:W-:Y:S02]  /*14f0*/  ISETP.NE.AND P1, PT, R18, RZ, PT ;  /* 0x000000ff1200720c */ /* 0x000fe40003f25270 */
[----:B------:R-:W-:Y:S01]  /*1500*/  LOP3.LUT R14, R11, 0x7fffff, RZ, 0xc0, !PT ;  /* 0x007fffff0b0e7812 */ /* 0x000fe200078ec0ff */
[CCC-:B------:R-:W-:Y:S01]  /*1510*/  FFMA.RP R11, R17.reuse, R25.reuse, R16.reuse ;  /* 0x00000019110b7223 */ /* 0x1c0fe20000008010 */
[----:B------:R-:W-:Y:S01]  /*1520*/  FFMA.RM R16, R17, R25, R16 ;  /* 0x0000001911107223 */ /* 0x000fe20000004010 */
[----:B------:R-:W-:Y:S01]  /*1530*/  IMAD.MOV R17, RZ, RZ, -R18 ;  /* 0x000000ffff117224 */ /* 0x000fe200078e0a12 */
[----:B------:R-:W-:-:S03]  /*1540*/  LOP3.LUT R14, R14, 0x800000, RZ, 0xfc, !PT ;  /* 0x008000000e0e7812 */ /* 0x000fc600078efcff */
[----:B------:R-:W-:Y:S02]  /*1550*/  FSETP.NEU.FTZ.AND P0, PT, R11, R16, PT ;  /* 0x000000100b00720b */ /* 0x000fe40003f1d000 */
[----:B------:R-:W-:Y:S02]  /*1560*/  SHF.L.U32 R15, R14, R15, RZ ;  /* 0x0000000f0e0f7219 */ /* 0x000fe400000006ff */
[----:B------:R-:W-:Y:S02]  /*1570*/  SEL R11, R17, RZ, P2 ;  /* 0x000000ff110b7207 */ /* 0x000fe40001000000 */
[----:B------:R-:W-:Y:S02]  /*1580*/  ISETP.NE.AND P1, PT, R15, RZ, P1 ;  /* 0x000000ff0f00720c */ /* 0x000fe40000f25270 */
[----:B------:R-:W-:Y:S02]  /*1590*/  SHF.R.U32.HI R11, RZ, R11, R14 ;  /* 0x0000000bff0b7219 */ /* 0x000fe4000001160e */
[----:B------:R-:W-:-:S02]  /*15a0*/  PLOP3.LUT P0, PT, P0, P1, PT, 0xf8, 0x8f ;  /* 0x00000000008f781c */ /* 0x000fc40000703f70 */
[----:B------:R-:W-:Y:S02]  /*15b0*/  SHF.R.U32.HI R15, RZ, 0x1, R11 ;  /* 0x00000001ff0f7819 */ /* 0x000fe4000001160b */
[----:B------:R-:W-:-:S04]  /*15c0*/  SEL R14, RZ, 0x1, !P0 ;  /* 0x00000001ff0e7807 */ /* 0x000fc80004000000 */
[----:B------:R-:W-:-:S04]  /*15d0*/  LOP3.LUT R14, R14, 0x1, R15, 0xf8, !PT ;  /* 0x000000010e0e7812 */ /* 0x000fc800078ef80f */
[----:B------:R-:W-:-:S04]  /*15e0*/  LOP3.LUT R14, R14, R11, RZ, 0xc0, !PT ;  /* 0x0000000b0e0e7212 */ /* 0x000fc800078ec0ff */
[----:B------:R-:W-:-:S04]  /*15f0*/  IADD3 R15, PT, PT, R15, R14, RZ ;  /* 0x0000000e0f0f7210 */ /* 0x000fc80007ffe0ff */
[----:B------:R-:W-:Y:S01]  /*1600*/  LOP3.LUT R10, R15, R10, RZ, 0xfc, !PT ;  /* 0x0000000a0f0a7212 */ /* 0x000fe200078efcff */
[----:B------:R-:W-:Y:S06]  /*1610*/  BRA `(.L_x_69) ;  /* 0x0000000000107947 */ /* 0x000fec0003800000 */
.L_x_68:
[----:B------:R-:W-:-:S04]  /*1620*/  LOP3.LUT R10, R10, 0x80000000, RZ, 0xc0, !PT ;  /* 0x800000000a0a7812 */ /* 0x000fc800078ec0ff */
[----:B------:R-:W-:Y:S01]  /*1630*/  LOP3.LUT R10, R10, 0x7f800000, RZ, 0xfc, !PT ;  /* 0x7f8000000a0a7812 */ /* 0x000fe200078efcff */
[----:B------:R-:W-:Y:S06]  /*1640*/  BRA `(.L_x_69) ;  /* 0x0000000000047947 */ /* 0x000fec0003800000 */
.L_x_67:
[----:B------:R-:W-:-:S07]  /*1650*/  IMAD R10, R14, 0x800000, R10 ;  /* 0x008000000e0a7824 */ /* 0x000fce00078e020a */
.L_x_69:
[----:B------:R-:W-:Y:S05]  /*1660*/  BSYNC.RECONVERGENT B3 ;  /* 0x0000000000037941 */ /* 0x000fea0003800200 */
.L_x_66:
[----:B------:R-:W-:Y:S05]  /*1670*/  BRA `(.L_x_70) ;  /* 0x0000000000207947 */ /* 0x000fea0003800000 */
.L_x_65:
[----:B------:R-:W-:-:S04]  /*1680*/  LOP3.LUT R10, R11, 0x80000000, R10, 0x48, !PT ;  /* 0x800000000b0a7812 */ /* 0x000fc800078e480a */
[----:B------:R-:W-:Y:S01]  /*1690*/  LOP3.LUT R10, R10, 0x7f800000, RZ, 0xfc, !PT ;  /* 0x7f8000000a0a7812 */ /* 0x000fe200078efcff */
[----:B------:R-:W-:Y:S06]  /*16a0*/  BRA `(.L_x_70) ;  /* 0x0000000000147947 */ /* 0x000fec0003800000 */
.L_x_64:
[----:B------:R-:W-:Y:S01]  /*16b0*/  LOP3.LUT R10, R11, 0x80000000, R10, 0x48, !PT ;  /* 0x800000000b0a7812 */ /* 0x000fe200078e480a */
[----:B------:R-:W-:Y:S06]  /*16c0*/  BRA `(.L_x_70) ;  /* 0x00000000000c7947 */ /* 0x000fec0003800000 */
.L_x_63:
[----:B------:R-:W0:Y:S01]  /*16d0*/  MUFU.RSQ R10, -QNAN ;  /* 0xffc00000000a7908 */ /* 0x000e220000001400 */
[----:B------:R-:W-:Y:S05]  /*16e0*/  BRA `(.L_x_70) ;  /* 0x0000000000047947 */ /* 0x000fea0003800000 */
.L_x_62:
[----:B------:R-:W-:-:S07]  /*16f0*/  FADD.FTZ R10, R10, R11 ;  /* 0x0000000b0a0a7221 */ /* 0x000fce0000010000 */
.L_x_70:
[----:B------:R-:W-:Y:S05]  /*1700*/  BSYNC.RECONVERGENT B2 ;  /* 0x0000000000027941 */ /* 0x000fea0003800200 */
.L_x_60:
[----:B0-----:R-:W-:Y:S01]  /*1710*/  IMAD.MOV.U32 R14, RZ, RZ, R10 ;  /* 0x000000ffff0e7224 */ /* 0x001fe200078e000a */
[----:B------:R-:W-:Y:S01]  /*1720*/  MOV R10, R13 ;  /* 0x0000000d000a7202 */ /* 0x000fe20000000f00 */
[----:B------:R-:W-:-:S04]  /*1730*/  IMAD.MOV.U32 R11, RZ, RZ, 0x0 ;  /* 0x00000000ff0b7424 */ /* 0x000fc800078e00ff */
[----:B------:R-:W-:Y:S05]  /*1740*/  RET.REL.NODEC R10 `(_Z29sigmoid_pairwise_loss_auc_gpuiPfPKiPKfS1_ii) ;  /* 0xffffffe80a2c7950 */ /* 0x000fea0003c3ffff */
.L_x_71:
        /* <DEDUP_REMOVED lines=11> */
.L_x_75:


//--------------------- .nv.shared.reserved.0     --------------------------
	.section	.nv.shared.reserved.0,"aw",@nobits
	.weak		__nv_reservedSMEM_offset_0_alias
	.size		__nv_reservedSMEM_offset_0_alias, 0, 64
	.other		__nv_reservedSMEM_offset_0_alias,@"STO_CUDA_RESERVED_SHARED STV_DEFAULT"
__nv_reservedSMEM_offset_0_alias:
	.zero		0
	.zero		64


//--------------------- .nv.constant0._Z34sigmoid_pairwise_grad_hess_auc_gpuiPfS_PKiPKfS1_ii --------------------------
	.section	.nv.constant0._Z34sigmoid_pairwise_grad_hess_auc_gpuiPfS_PKiPKfS1_ii,"a",@progbits
	.sectionflags	@""
	.align	4
.nv.constant0._Z34sigmoid_pairwise_grad_hess_auc_gpuiPfS_PKiPKfS1_ii:
	.zero		952


//--------------------- .nv.constant0._Z29sigmoid_pairwise_loss_auc_gpuiPfPKiPKfS1_ii --------------------------
	.section	.nv.constant0._Z29sigmoid_pairwise_loss_auc_gpuiPfPKiPKfS1_ii,"a",@progbits
	.sectionflags	@""
	.align	4
.nv.constant0._Z29sigmoid_pairwise_loss_auc_gpuiPfPKiPKfS1_ii:
	.zero		944


//--------------------- SYMBOLS --------------------------

	.type		.nv.reservedSmem.offset0,@object
	.size		.nv.reservedSmem.offset0,0x4
